//
// Generated by NVIDIA NVVM Compiler
//
// Compiler Build ID: CL-36424714
// Cuda compilation tools, release 13.0, V13.0.88
// Based on NVVM 20.0.0
//

.version 9.0
.target sm_100
.address_size 64

	// .globl	_Z29compute_force_and_kick_kernelidPKdS0_S0_S0_PdS1_S1_
// _ZZ29compute_force_and_kick_kernelidPKdS0_S0_S0_PdS1_S1_E4sh_x has been demoted
// _ZZ29compute_force_and_kick_kernelidPKdS0_S0_S0_PdS1_S1_E4sh_y has been demoted
// _ZZ29compute_force_and_kick_kernelidPKdS0_S0_S0_PdS1_S1_E4sh_z has been demoted
// _ZZ29compute_force_and_kick_kernelidPKdS0_S0_S0_PdS1_S1_E4sh_m has been demoted

.visible .entry _Z29compute_force_and_kick_kernelidPKdS0_S0_S0_PdS1_S1_(
	.param .u32 _Z29compute_force_and_kick_kernelidPKdS0_S0_S0_PdS1_S1__param_0,
	.param .f64 _Z29compute_force_and_kick_kernelidPKdS0_S0_S0_PdS1_S1__param_1,
	.param .u64 .ptr .align 1 _Z29compute_force_and_kick_kernelidPKdS0_S0_S0_PdS1_S1__param_2,
	.param .u64 .ptr .align 1 _Z29compute_force_and_kick_kernelidPKdS0_S0_S0_PdS1_S1__param_3,
	.param .u64 .ptr .align 1 _Z29compute_force_and_kick_kernelidPKdS0_S0_S0_PdS1_S1__param_4,
	.param .u64 .ptr .align 1 _Z29compute_force_and_kick_kernelidPKdS0_S0_S0_PdS1_S1__param_5,
	.param .u64 .ptr .align 1 _Z29compute_force_and_kick_kernelidPKdS0_S0_S0_PdS1_S1__param_6,
	.param .u64 .ptr .align 1 _Z29compute_force_and_kick_kernelidPKdS0_S0_S0_PdS1_S1__param_7,
	.param .u64 .ptr .align 1 _Z29compute_force_and_kick_kernelidPKdS0_S0_S0_PdS1_S1__param_8
)
{
	.reg .pred 	%p<16>;
	.reg .b32 	%r<81>;
	.reg .b64 	%rd<29>;
	.reg .b64 	%fd<208>;
	// demoted variable
	.shared .align 8 .b8 _ZZ29compute_force_and_kick_kernelidPKdS0_S0_S0_PdS1_S1_E4sh_x[2048];
	// demoted variable
	.shared .align 8 .b8 _ZZ29compute_force_and_kick_kernelidPKdS0_S0_S0_PdS1_S1_E4sh_y[2048];
	// demoted variable
	.shared .align 8 .b8 _ZZ29compute_force_and_kick_kernelidPKdS0_S0_S0_PdS1_S1_E4sh_z[2048];
	// demoted variable
	.shared .align 8 .b8 _ZZ29compute_force_and_kick_kernelidPKdS0_S0_S0_PdS1_S1_E4sh_m[2048];
	ld.param.u32 	%r27, [_Z29compute_force_and_kick_kernelidPKdS0_S0_S0_PdS1_S1__param_0];
	ld.param.u64 	%rd9, [_Z29compute_force_and_kick_kernelidPKdS0_S0_S0_PdS1_S1__param_2];
	ld.param.u64 	%rd10, [_Z29compute_force_and_kick_kernelidPKdS0_S0_S0_PdS1_S1__param_3];
	ld.param.u64 	%rd11, [_Z29compute_force_and_kick_kernelidPKdS0_S0_S0_PdS1_S1__param_4];
	ld.param.u64 	%rd5, [_Z29compute_force_and_kick_kernelidPKdS0_S0_S0_PdS1_S1__param_5];
	ld.param.u64 	%rd7, [_Z29compute_force_and_kick_kernelidPKdS0_S0_S0_PdS1_S1__param_7];
	ld.param.u64 	%rd8, [_Z29compute_force_and_kick_kernelidPKdS0_S0_S0_PdS1_S1__param_8];
	cvta.to.global.u64 	%rd1, %rd11;
	cvta.to.global.u64 	%rd2, %rd10;
	cvta.to.global.u64 	%rd3, %rd9;
	mov.u32 	%r28, %ctaid.x;
	mov.u32 	%r29, %ntid.x;
	mov.u32 	%r1, %tid.x;
	mad.lo.s32 	%r2, %r28, %r29, %r1;
	setp.ge.s32 	%p1, %r2, %r27;
	@%p1 bra 	$L__BB0_2;
	mul.wide.s32 	%rd12, %r2, 8;
	add.s64 	%rd13, %rd3, %rd12;
	ld.global.nc.f64 	%fd181, [%rd13];
	add.s64 	%rd14, %rd2, %rd12;
	ld.global.nc.f64 	%fd182, [%rd14];
	add.s64 	%rd15, %rd1, %rd12;
	ld.global.nc.f64 	%fd183, [%rd15];
$L__BB0_2:
	setp.lt.s32 	%p2, %r27, 1;
	mov.f64 	%fd202, 0d0000000000000000;
	mov.f64 	%fd203, %fd202;
	mov.f64 	%fd204, %fd202;
	@%p2 bra 	$L__BB0_17;
	cvta.to.global.u64 	%rd4, %rd5;
	mov.f64 	%fd204, 0d0000000000000000;
	mov.b32 	%r72, 0;
	mov.u32 	%r73, %r72;
	mov.f64 	%fd203, %fd204;
	mov.f64 	%fd202, %fd204;
$L__BB0_4:
	mov.u32 	%r4, %r73;
	shl.b32 	%r5, %r72, 8;
	add.s32 	%r73, %r5, 256;
	min.s32 	%r7, %r27, %r73;
	and.b32  	%r8, %r7, 3;
	sub.s32 	%r9, %r7, %r5;
	add.s32 	%r10, %r4, %r1;
	setp.ge.s32 	%p3, %r10, %r27;
	@%p3 bra 	$L__BB0_6;
	mul.wide.u32 	%rd16, %r10, 8;
	add.s64 	%rd17, %rd3, %rd16;
	ld.global.nc.f64 	%fd44, [%rd17];
	shl.b32 	%r31, %r1, 3;
	mov.u32 	%r32, _ZZ29compute_force_and_kick_kernelidPKdS0_S0_S0_PdS1_S1_E4sh_x;
	add.s32 	%r33, %r32, %r31;
	st.shared.f64 	[%r33], %fd44;
	add.s64 	%rd18, %rd2, %rd16;
	ld.global.nc.f64 	%fd45, [%rd18];
	mov.u32 	%r34, _ZZ29compute_force_and_kick_kernelidPKdS0_S0_S0_PdS1_S1_E4sh_y;
	add.s32 	%r35, %r34, %r31;
	st.shared.f64 	[%r35], %fd45;
	add.s64 	%rd19, %rd1, %rd16;
	ld.global.nc.f64 	%fd46, [%rd19];
	mov.u32 	%r36, _ZZ29compute_force_and_kick_kernelidPKdS0_S0_S0_PdS1_S1_E4sh_z;
	add.s32 	%r37, %r36, %r31;
	st.shared.f64 	[%r37], %fd46;
	add.s64 	%rd20, %rd4, %rd16;
	ld.global.nc.f64 	%fd47, [%rd20];
	mov.u32 	%r38, _ZZ29compute_force_and_kick_kernelidPKdS0_S0_S0_PdS1_S1_E4sh_m;
	add.s32 	%r39, %r38, %r31;
	st.shared.f64 	[%r39], %fd47;
$L__BB0_6:
	setp.ge.s32 	%p4, %r2, %r27;
	bar.sync 	0;
	@%p4 bra 	$L__BB0_16;
	setp.gt.s32 	%p5, %r73, %r27;
	setp.le.s32 	%p6, %r27, %r4;
	and.pred  	%p7, %p5, %p6;
	@%p7 bra 	$L__BB0_16;
	add.s32 	%r41, %r9, -1;
	setp.lt.u32 	%p8, %r41, 3;
	mov.b32 	%r80, 0;
	@%p8 bra 	$L__BB0_11;
	add.s32 	%r46, %r5, %r8;
	sub.s32 	%r78, %r46, %r7;
	mov.u32 	%r47, _ZZ29compute_force_and_kick_kernelidPKdS0_S0_S0_PdS1_S1_E4sh_x;
	add.s32 	%r77, %r47, 16;
	mov.u32 	%r48, _ZZ29compute_force_and_kick_kernelidPKdS0_S0_S0_PdS1_S1_E4sh_y;
	add.s32 	%r76, %r48, 16;
	mov.u32 	%r49, _ZZ29compute_force_and_kick_kernelidPKdS0_S0_S0_PdS1_S1_E4sh_z;
	add.s32 	%r75, %r49, 16;
	mov.u32 	%r50, _ZZ29compute_force_and_kick_kernelidPKdS0_S0_S0_PdS1_S1_E4sh_m;
	add.s32 	%r74, %r50, 16;
$L__BB0_10:
	.pragma "nounroll";
	shl.b32 	%r51, %r72, 8;
	sub.s32 	%r52, %r7, %r51;
	sub.s32 	%r80, %r52, %r8;
	ld.shared.f64 	%fd49, [%r77+-16];
	sub.f64 	%fd50, %fd49, %fd181;
	ld.shared.f64 	%fd51, [%r76+-16];
	sub.f64 	%fd52, %fd51, %fd182;
	ld.shared.f64 	%fd53, [%r75+-16];
	sub.f64 	%fd54, %fd53, %fd183;
	mul.f64 	%fd55, %fd52, %fd52;
	fma.rn.f64 	%fd56, %fd50, %fd50, %fd55;
	fma.rn.f64 	%fd57, %fd54, %fd54, %fd56;
	add.f64 	%fd58, %fd57, 0d3F50624DD2F1A9FC;
	sqrt.rn.f64 	%fd59, %fd58;
	rcp.rn.f64 	%fd60, %fd59;
	mul.f64 	%fd61, %fd60, %fd60;
	mul.f64 	%fd62, %fd60, %fd61;
	ld.shared.f64 	%fd63, [%r74+-16];
	mul.f64 	%fd64, %fd63, %fd62;
	fma.rn.f64 	%fd65, %fd50, %fd64, %fd202;
	fma.rn.f64 	%fd66, %fd52, %fd64, %fd203;
	fma.rn.f64 	%fd67, %fd54, %fd64, %fd204;
	ld.shared.f64 	%fd68, [%r77+-8];
	sub.f64 	%fd69, %fd68, %fd181;
	ld.shared.f64 	%fd70, [%r76+-8];
	sub.f64 	%fd71, %fd70, %fd182;
	ld.shared.f64 	%fd72, [%r75+-8];
	sub.f64 	%fd73, %fd72, %fd183;
	mul.f64 	%fd74, %fd71, %fd71;
	fma.rn.f64 	%fd75, %fd69, %fd69, %fd74;
	fma.rn.f64 	%fd76, %fd73, %fd73, %fd75;
	add.f64 	%fd77, %fd76, 0d3F50624DD2F1A9FC;
	sqrt.rn.f64 	%fd78, %fd77;
	rcp.rn.f64 	%fd79, %fd78;
	mul.f64 	%fd80, %fd79, %fd79;
	mul.f64 	%fd81, %fd79, %fd80;
	ld.shared.f64 	%fd82, [%r74+-8];
	mul.f64 	%fd83, %fd82, %fd81;
	fma.rn.f64 	%fd84, %fd69, %fd83, %fd65;
	fma.rn.f64 	%fd85, %fd71, %fd83, %fd66;
	fma.rn.f64 	%fd86, %fd73, %fd83, %fd67;
	ld.shared.f64 	%fd87, [%r77];
	sub.f64 	%fd88, %fd87, %fd181;
	ld.shared.f64 	%fd89, [%r76];
	sub.f64 	%fd90, %fd89, %fd182;
	ld.shared.f64 	%fd91, [%r75];
	sub.f64 	%fd92, %fd91, %fd183;
	mul.f64 	%fd93, %fd90, %fd90;
	fma.rn.f64 	%fd94, %fd88, %fd88, %fd93;
	fma.rn.f64 	%fd95, %fd92, %fd92, %fd94;
	add.f64 	%fd96, %fd95, 0d3F50624DD2F1A9FC;
	sqrt.rn.f64 	%fd97, %fd96;
	rcp.rn.f64 	%fd98, %fd97;
	mul.f64 	%fd99, %fd98, %fd98;
	mul.f64 	%fd100, %fd98, %fd99;
	ld.shared.f64 	%fd101, [%r74];
	mul.f64 	%fd102, %fd101, %fd100;
	fma.rn.f64 	%fd103, %fd88, %fd102, %fd84;
	fma.rn.f64 	%fd104, %fd90, %fd102, %fd85;
	fma.rn.f64 	%fd105, %fd92, %fd102, %fd86;
	ld.shared.f64 	%fd106, [%r77+8];
	sub.f64 	%fd107, %fd106, %fd181;
	ld.shared.f64 	%fd108, [%r76+8];
	sub.f64 	%fd109, %fd108, %fd182;
	ld.shared.f64 	%fd110, [%r75+8];
	sub.f64 	%fd111, %fd110, %fd183;
	mul.f64 	%fd112, %fd109, %fd109;
	fma.rn.f64 	%fd113, %fd107, %fd107, %fd112;
	fma.rn.f64 	%fd114, %fd111, %fd111, %fd113;
	add.f64 	%fd115, %fd114, 0d3F50624DD2F1A9FC;
	sqrt.rn.f64 	%fd116, %fd115;
	rcp.rn.f64 	%fd117, %fd116;
	mul.f64 	%fd118, %fd117, %fd117;
	mul.f64 	%fd119, %fd117, %fd118;
	ld.shared.f64 	%fd120, [%r74+8];
	mul.f64 	%fd121, %fd120, %fd119;
	fma.rn.f64 	%fd202, %fd107, %fd121, %fd103;
	fma.rn.f64 	%fd203, %fd109, %fd121, %fd104;
	fma.rn.f64 	%fd204, %fd111, %fd121, %fd105;
	add.s32 	%r78, %r78, 4;
	add.s32 	%r77, %r77, 32;
	add.s32 	%r76, %r76, 32;
	add.s32 	%r75, %r75, 32;
	add.s32 	%r74, %r74, 32;
	setp.ne.s32 	%p9, %r78, 0;
	@%p9 bra 	$L__BB0_10;
$L__BB0_11:
	setp.eq.s32 	%p10, %r8, 0;
	@%p10 bra 	$L__BB0_16;
	setp.eq.s32 	%p11, %r8, 1;
	@%p11 bra 	$L__BB0_14;
	shl.b32 	%r53, %r80, 3;
	mov.u32 	%r54, _ZZ29compute_force_and_kick_kernelidPKdS0_S0_S0_PdS1_S1_E4sh_x;
	add.s32 	%r55, %r54, %r53;
	ld.shared.f64 	%fd123, [%r55];
	sub.f64 	%fd124, %fd123, %fd181;
	mov.u32 	%r56, _ZZ29compute_force_and_kick_kernelidPKdS0_S0_S0_PdS1_S1_E4sh_y;
	add.s32 	%r57, %r56, %r53;
	ld.shared.f64 	%fd125, [%r57];
	sub.f64 	%fd126, %fd125, %fd182;
	mov.u32 	%r58, _ZZ29compute_force_and_kick_kernelidPKdS0_S0_S0_PdS1_S1_E4sh_z;
	add.s32 	%r59, %r58, %r53;
	ld.shared.f64 	%fd127, [%r59];
	sub.f64 	%fd128, %fd127, %fd183;
	mul.f64 	%fd129, %fd126, %fd126;
	fma.rn.f64 	%fd130, %fd124, %fd124, %fd129;
	fma.rn.f64 	%fd131, %fd128, %fd128, %fd130;
	add.f64 	%fd132, %fd131, 0d3F50624DD2F1A9FC;
	sqrt.rn.f64 	%fd133, %fd132;
	rcp.rn.f64 	%fd134, %fd133;
	mul.f64 	%fd135, %fd134, %fd134;
	mul.f64 	%fd136, %fd134, %fd135;
	mov.u32 	%r60, _ZZ29compute_force_and_kick_kernelidPKdS0_S0_S0_PdS1_S1_E4sh_m;
	add.s32 	%r61, %r60, %r53;
	ld.shared.f64 	%fd137, [%r61];
	mul.f64 	%fd138, %fd137, %fd136;
	fma.rn.f64 	%fd139, %fd124, %fd138, %fd202;
	fma.rn.f64 	%fd140, %fd126, %fd138, %fd203;
	fma.rn.f64 	%fd141, %fd128, %fd138, %fd204;
	ld.shared.f64 	%fd142, [%r55+8];
	sub.f64 	%fd143, %fd142, %fd181;
	ld.shared.f64 	%fd144, [%r57+8];
	sub.f64 	%fd145, %fd144, %fd182;
	ld.shared.f64 	%fd146, [%r59+8];
	sub.f64 	%fd147, %fd146, %fd183;
	mul.f64 	%fd148, %fd145, %fd145;
	fma.rn.f64 	%fd149, %fd143, %fd143, %fd148;
	fma.rn.f64 	%fd150, %fd147, %fd147, %fd149;
	add.f64 	%fd151, %fd150, 0d3F50624DD2F1A9FC;
	sqrt.rn.f64 	%fd152, %fd151;
	rcp.rn.f64 	%fd153, %fd152;
	mul.f64 	%fd154, %fd153, %fd153;
	mul.f64 	%fd155, %fd153, %fd154;
	ld.shared.f64 	%fd156, [%r61+8];
	mul.f64 	%fd157, %fd156, %fd155;
	fma.rn.f64 	%fd202, %fd143, %fd157, %fd139;
	fma.rn.f64 	%fd203, %fd145, %fd157, %fd140;
	fma.rn.f64 	%fd204, %fd147, %fd157, %fd141;
	add.s32 	%r80, %r80, 2;
$L__BB0_14:
	and.b32  	%r62, %r7, 1;
	setp.eq.b32 	%p12, %r62, 1;
	not.pred 	%p13, %p12;
	@%p13 bra 	$L__BB0_16;
	shl.b32 	%r63, %r80, 3;
	mov.u32 	%r64, _ZZ29compute_force_and_kick_kernelidPKdS0_S0_S0_PdS1_S1_E4sh_x;
	add.s32 	%r65, %r64, %r63;
	ld.shared.f64 	%fd158, [%r65];
	sub.f64 	%fd159, %fd158, %fd181;
	mov.u32 	%r66, _ZZ29compute_force_and_kick_kernelidPKdS0_S0_S0_PdS1_S1_E4sh_y;
	add.s32 	%r67, %r66, %r63;
	ld.shared.f64 	%fd160, [%r67];
	sub.f64 	%fd161, %fd160, %fd182;
	mov.u32 	%r68, _ZZ29compute_force_and_kick_kernelidPKdS0_S0_S0_PdS1_S1_E4sh_z;
	add.s32 	%r69, %r68, %r63;
	ld.shared.f64 	%fd162, [%r69];
	sub.f64 	%fd163, %fd162, %fd183;
	mul.f64 	%fd164, %fd161, %fd161;
	fma.rn.f64 	%fd165, %fd159, %fd159, %fd164;
	fma.rn.f64 	%fd166, %fd163, %fd163, %fd165;
	add.f64 	%fd167, %fd166, 0d3F50624DD2F1A9FC;
	sqrt.rn.f64 	%fd168, %fd167;
	rcp.rn.f64 	%fd169, %fd168;
	mul.f64 	%fd170, %fd169, %fd169;
	mul.f64 	%fd171, %fd169, %fd170;
	mov.u32 	%r70, _ZZ29compute_force_and_kick_kernelidPKdS0_S0_S0_PdS1_S1_E4sh_m;
	add.s32 	%r71, %r70, %r63;
	ld.shared.f64 	%fd172, [%r71];
	mul.f64 	%fd173, %fd172, %fd171;
	fma.rn.f64 	%fd202, %fd159, %fd173, %fd202;
	fma.rn.f64 	%fd203, %fd161, %fd173, %fd203;
	fma.rn.f64 	%fd204, %fd163, %fd173, %fd204;
$L__BB0_16:
	bar.sync 	0;
	setp.lt.s32 	%p14, %r73, %r27;
	add.s32 	%r72, %r72, 1;
	@%p14 bra 	$L__BB0_4;
$L__BB0_17:
	setp.ge.s32 	%p15, %r2, %r27;
	@%p15 bra 	$L__BB0_19;
	ld.param.u64 	%rd28, [_Z29compute_force_and_kick_kernelidPKdS0_S0_S0_PdS1_S1__param_6];
	ld.param.f64 	%fd180, [_Z29compute_force_and_kick_kernelidPKdS0_S0_S0_PdS1_S1__param_1];
	cvta.to.global.u64 	%rd21, %rd28;
	mul.wide.s32 	%rd22, %r2, 8;
	add.s64 	%rd23, %rd21, %rd22;
	ld.global.f64 	%fd174, [%rd23];
	fma.rn.f64 	%fd175, %fd180, %fd202, %fd174;
	st.global.f64 	[%rd23], %fd175;
	cvta.to.global.u64 	%rd24, %rd7;
	add.s64 	%rd25, %rd24, %rd22;
	ld.global.f64 	%fd176, [%rd25];
	fma.rn.f64 	%fd177, %fd180, %fd203, %fd176;
	st.global.f64 	[%rd25], %fd177;
	cvta.to.global.u64 	%rd26, %rd8;
	add.s64 	%rd27, %rd26, %rd22;
	ld.global.f64 	%fd178, [%rd27];
	fma.rn.f64 	%fd179, %fd180, %fd204, %fd178;
	st.global.f64 	[%rd27], %fd179;
$L__BB0_19:
	ret;

}
	// .globl	_Z12drift_kernelidPdS_S_PKdS1_S1_
.visible .entry _Z12drift_kernelidPdS_S_PKdS1_S1_(
	.param .u32 _Z12drift_kernelidPdS_S_PKdS1_S1__param_0,
	.param .f64 _Z12drift_kernelidPdS_S_PKdS1_S1__param_1,
	.param .u64 .ptr .align 1 _Z12drift_kernelidPdS_S_PKdS1_S1__param_2,
	.param .u64 .ptr .align 1 _Z12drift_kernelidPdS_S_PKdS1_S1__param_3,
	.param .u64 .ptr .align 1 _Z12drift_kernelidPdS_S_PKdS1_S1__param_4,
	.param .u64 .ptr .align 1 _Z12drift_kernelidPdS_S_PKdS1_S1__param_5,
	.param .u64 .ptr .align 1 _Z12drift_kernelidPdS_S_PKdS1_S1__param_6,
	.param .u64 .ptr .align 1 _Z12drift_kernelidPdS_S_PKdS1_S1__param_7
)
{
	.reg .pred 	%p<2>;
	.reg .b32 	%r<6>;
	.reg .b64 	%rd<20>;
	.reg .b64 	%fd<11>;

	ld.param.u32 	%r2, [_Z12drift_kernelidPdS_S_PKdS1_S1__param_0];
	ld.param.f64 	%fd1, [_Z12drift_kernelidPdS_S_PKdS1_S1__param_1];
	ld.param.u64 	%rd1, [_Z12drift_kernelidPdS_S_PKdS1_S1__param_2];
	ld.param.u64 	%rd2, [_Z12drift_kernelidPdS_S_PKdS1_S1__param_3];
	ld.param.u64 	%rd3, [_Z12drift_kernelidPdS_S_PKdS1_S1__param_4];
	ld.param.u64 	%rd4, [_Z12drift_kernelidPdS_S_PKdS1_S1__param_5];
	ld.param.u64 	%rd5, [_Z12drift_kernelidPdS_S_PKdS1_S1__param_6];
	ld.param.u64 	%rd6, [_Z12drift_kernelidPdS_S_PKdS1_S1__param_7];
	mov.u32 	%r3, %ctaid.x;
	mov.u32 	%r4, %ntid.x;
	mov.u32 	%r5, %tid.x;
	mad.lo.s32 	%r1, %r3, %r4, %r5;
	setp.ge.s32 	%p1, %r1, %r2;
	@%p1 bra 	$L__BB1_2;
	cvta.to.global.u64 	%rd7, %rd4;
	cvta.to.global.u64 	%rd8, %rd1;
	cvta.to.global.u64 	%rd9, %rd5;
	cvta.to.global.u64 	%rd10, %rd2;
	cvta.to.global.u64 	%rd11, %rd6;
	cvta.to.global.u64 	%rd12, %rd3;
	mul.wide.s32 	%rd13, %r1, 8;
	add.s64 	%rd14, %rd7, %rd13;
	ld.global.nc.f64 	%fd2, [%rd14];
	add.s64 	%rd15, %rd8, %rd13;
	ld.global.f64 	%fd3, [%rd15];
	fma.rn.f64 	%fd4, %fd1, %fd2, %fd3;
	st.global.f64 	[%rd15], %fd4;
	add.s64 	%rd16, %rd9, %rd13;
	ld.global.nc.f64 	%fd5, [%rd16];
	add.s64 	%rd17, %rd10, %rd13;
	ld.global.f64 	%fd6, [%rd17];
	fma.rn.f64 	%fd7, %fd1, %fd5, %fd6;
	st.global.f64 	[%rd17], %fd7;
	add.s64 	%rd18, %rd11, %rd13;
	ld.global.nc.f64 	%fd8, [%rd18];
	add.s64 	%rd19, %rd12, %rd13;
	ld.global.f64 	%fd9, [%rd19];
	fma.rn.f64 	%fd10, %fd1, %fd8, %fd9;
	st.global.f64 	[%rd19], %fd10;
$L__BB1_2:
	ret;

}


// ===== COMPILED SASS (sm_100) =====

	.target	sm_100

	.elftype	@"ET_EXEC"


//--------------------- .note.nv.tkinfo           --------------------------
	.section	.note.nv.tkinfo,"",@"SHT_NOTE"
	.sectionflags	@"SHF_NOTE_NV_TKINFO"
	.tkinfo
        /*0018*/ 	.word	0x00000002
        /*0030*/ 	.string	""
        /*0030*/ 	.string	"ptxas"
        /*0030*/ 	.string	"Cuda compilation tools, release 13.0, V13.0.88"
        /*0030*/ 	.string	"Build cuda_13.0.r13.0/compiler.36424714_0"
        /*0030*/ 	.string	"-arch sm_100 -m 64 "



//--------------------- .note.nv.cuinfo           --------------------------
	.section	.note.nv.cuinfo,"",@"SHT_NOTE"
	.sectionflags	@"SHF_NOTE_NV_CUINFO"
        /*0018*/ 	.short	0x0002
        /*001a*/ 	.short	0x0064
        /*001c*/ 	.short	0x0082
	.zero		2


//--------------------- .nv.info                  --------------------------
	.section	.nv.info,"",@"SHT_CUDA_INFO"
	.align	4


	//----- nvinfo : EIATTR_REGCOUNT
	.align		4
        /*0000*/ 	.byte	0x04, 0x2f
        /*0002*/ 	.short	(.L_1 - .L_0)
	.align		4
.L_0:
        /*0004*/ 	.word	index@(_Z29compute_force_and_kick_kernelidPKdS0_S0_S0_PdS1_S1_)
        /*0008*/ 	.word	0x00000030


	//----- nvinfo : EIATTR_FRAME_SIZE
	.align		4
.L_1:
        /*000c*/ 	.byte	0x04, 0x11
        /*000e*/ 	.short	(.L_3 - .L_2)
	.align		4
.L_2:
        /*0010*/ 	.word	index@($__internal_1_$__cuda_sm20_dsqrt_rn_f64_mediumpath_v1)
        /*0014*/ 	.word	0x00000000


	//----- nvinfo : EIATTR_FRAME_SIZE
	.align		4
.L_3:
        /*0018*/ 	.byte	0x04, 0x11
        /*001a*/ 	.short	(.L_5 - .L_4)
	.align		4
.L_4:
        /*001c*/ 	.word	index@($__internal_0_$__cuda_sm20_dblrcp_rn_slowpath_v3)
        /*0020*/ 	.word	0x00000000


	//----- nvinfo : EIATTR_FRAME_SIZE
	.align		4
.L_5:
        /*0024*/ 	.byte	0x04, 0x11
        /*0026*/ 	.short	(.L_7 - .L_6)
	.align		4
.L_6:
        /*0028*/ 	.word	index@(_Z29compute_force_and_kick_kernelidPKdS0_S0_S0_PdS1_S1_)
        /*002c*/ 	.word	0x00000000


	//----- nvinfo : EIATTR_REGCOUNT
	.align		4
.L_7:
        /*0030*/ 	.byte	0x04, 0x2f
        /*0032*/ 	.short	(.L_9 - .L_8)
	.align		4
.L_8:
        /*0034*/ 	.word	index@(_Z12drift_kernelidPdS_S_PKdS1_S1_)
        /*0038*/ 	.word	0x00000014


	//----- nvinfo : EIATTR_FRAME_SIZE
	.align		4
.L_9:
        /*003c*/ 	.byte	0x04, 0x11
        /*003e*/ 	.short	(.L_11 - .L_10)
	.align		4
.L_10:
        /*0040*/ 	.word	index@(_Z12drift_kernelidPdS_S_PKdS1_S1_)
        /*0044*/ 	.word	0x00000000


	//----- nvinfo : EIATTR_MIN_STACK_SIZE
	.align		4
.L_11:
        /*0048*/ 	.byte	0x04, 0x12
        /*004a*/ 	.short	(.L_13 - .L_12)
	.align		4
.L_12:
        /*004c*/ 	.word	index@(_Z12drift_kernelidPdS_S_PKdS1_S1_)
        /*0050*/ 	.word	0x00000000


	//----- nvinfo : EIATTR_MIN_STACK_SIZE
	.align		4
.L_13:
        /*0054*/ 	.byte	0x04, 0x12
        /*0056*/ 	.short	(.L_15 - .L_14)
	.align		4
.L_14:
        /*0058*/ 	.word	index@(_Z29compute_force_and_kick_kernelidPKdS0_S0_S0_PdS1_S1_)
        /*005c*/ 	.word	0x00000000
.L_15:


//--------------------- .nv.compat                --------------------------
	.section	.nv.compat,"",@"SHT_CUDA_COMPAT_INFO"
	.align	4
        /*0000*/ 	.byte	0x02, 0x09, 0x00, 0x00, 0x02, 0x02, 0x01, 0x00, 0x02, 0x05, 0x05, 0x00, 0x03, 0x07, 0x01, 0x01
        /*0010*/ 	.byte	0x02, 0x03, 0x00, 0x00, 0x02, 0x06, 0x01, 0x00, 0x04, 0x0b, 0x08, 0x00, 0x01, 0x00, 0x00, 0x00
        /*0020*/ 	.byte	0x00, 0x00, 0x00, 0x00


//--------------------- .nv.info._Z12drift_kernelidPdS_S_PKdS1_S1_ --------------------------
	.section	.nv.info._Z12drift_kernelidPdS_S_PKdS1_S1_,"",@"SHT_CUDA_INFO"
	.sectionflags	@""
	.align	4


	//----- nvinfo : EIATTR_CUDA_API_VERSION
	.align		4
        /*0000*/ 	.byte	0x04, 0x37
        /*0002*/ 	.short	(.L_17 - .L_16)
.L_16:
        /*0004*/ 	.word	0x00000082


	//----- nvinfo : EIATTR_KPARAM_INFO
	.align		4
.L_17:
        /*0008*/ 	.byte	0x04, 0x17
        /*000a*/ 	.short	(.L_19 - .L_18)
.L_18:
        /*000c*/ 	.word	0x00000000
        /*0010*/ 	.short	0x0007
        /*0012*/ 	.short	0x0038
        /*0014*/ 	.byte	0x00, 0xf5, 0x21, 0x00


	//----- nvinfo : EIATTR_KPARAM_INFO
	.align		4
.L_19:
        /*0018*/ 	.byte	0x04, 0x17
        /*001a*/ 	.short	(.L_21 - .L_20)
.L_20:
        /*001c*/ 	.word	0x00000000
        /*0020*/ 	.short	0x0006
        /*0022*/ 	.short	0x0030
        /*0024*/ 	.byte	0x00, 0xf5, 0x21, 0x00


	//----- nvinfo : EIATTR_KPARAM_INFO
	.align		4
.L_21:
        /*0028*/ 	.byte	0x04, 0x17
        /*002a*/ 	.short	(.L_23 - .L_22)
.L_22:
        /*002c*/ 	.word	0x00000000
        /*0030*/ 	.short	0x0005
        /*0032*/ 	.short	0x0028
        /*0034*/ 	.byte	0x00, 0xf5, 0x21, 0x00


	//----- nvinfo : EIATTR_KPARAM_INFO
	.align		4
.L_23:
        /*0038*/ 	.byte	0x04, 0x17
        /*003a*/ 	.short	(.L_25 - .L_24)
.L_24:
        /*003c*/ 	.word	0x00000000
        /*0040*/ 	.short	0x0004
        /*0042*/ 	.short	0x0020
        /*0044*/ 	.byte	0x00, 0xf5, 0x21, 0x00


	//----- nvinfo : EIATTR_KPARAM_INFO
	.align		4
.L_25:
        /*0048*/ 	.byte	0x04, 0x17
        /*004a*/ 	.short	(.L_27 - .L_26)
.L_26:
        /*004c*/ 	.word	0x00000000
        /*0050*/ 	.short	0x0003
        /*0052*/ 	.short	0x0018
        /*0054*/ 	.byte	0x00, 0xf5, 0x21, 0x00


	//----- nvinfo : EIATTR_KPARAM_INFO
	.align		4
.L_27:
        /*0058*/ 	.byte	0x04, 0x17
        /*005a*/ 	.short	(.L_29 - .L_28)
.L_28:
        /*005c*/ 	.word	0x00000000
        /*0060*/ 	.short	0x0002
        /*0062*/ 	.short	0x0010
        /*0064*/ 	.byte	0x00, 0xf5, 0x21, 0x00


	//----- nvinfo : EIATTR_KPARAM_INFO
	.align		4
.L_29:
        /*0068*/ 	.byte	0x04, 0x17
        /*006a*/ 	.short	(.L_31 - .L_30)
.L_30:
        /*006c*/ 	.word	0x00000000
        /*0070*/ 	.short	0x0001
        /*0072*/ 	.short	0x0008
        /*0074*/ 	.byte	0x00, 0xf0, 0x21, 0x00


	//----- nvinfo : EIATTR_KPARAM_INFO
	.align		4
.L_31:
        /*0078*/ 	.byte	0x04, 0x17
        /*007a*/ 	.short	(.L_33 - .L_32)
.L_32:
        /*007c*/ 	.word	0x00000000
        /*0080*/ 	.short	0x0000
        /*0082*/ 	.short	0x0000
        /*0084*/ 	.byte	0x00, 0xf0, 0x11, 0x00


	//----- nvinfo : EIATTR_SPARSE_MMA_MASK
	.align		4
.L_33:
        /*0088*/ 	.byte	0x03, 0x50
        /*008a*/ 	.short	0x0000


	//----- nvinfo : EIATTR_MAXREG_COUNT
	.align		4
        /*008c*/ 	.byte	0x03, 0x1b
        /*008e*/ 	.short	0x00ff


	//----- nvinfo : EIATTR_MERCURY_ISA_VERSION
	.align		4
        /*0090*/ 	.byte	0x03, 0x5f
        /*0092*/ 	.short	0x0101


	//----- nvinfo : EIATTR_VRC_CTA_INIT_COUNT
	.align		4
        /*0094*/ 	.byte	0x02, 0x4a
	.zero		1
	.zero		1


	//----- nvinfo : EIATTR_EXIT_INSTR_OFFSETS
	.align		4
        /*0098*/ 	.byte	0x04, 0x1c
        /*009a*/ 	.short	(.L_35 - .L_34)


	//   ....[0]....
.L_34:
        /*009c*/ 	.word	0x00000070


	//   ....[1]....
        /*00a0*/ 	.word	0x00000220


	//----- nvinfo : EIATTR_CBANK_PARAM_SIZE
	.align		4
.L_35:
        /*00a4*/ 	.byte	0x03, 0x19
        /*00a6*/ 	.short	0x0040


	//----- nvinfo : EIATTR_PARAM_CBANK
	.align		4
        /*00a8*/ 	.byte	0x04, 0x0a
        /*00aa*/ 	.short	(.L_37 - .L_36)
	.align		4
.L_36:
        /*00ac*/ 	.word	index@(.nv.constant0._Z12drift_kernelidPdS_S_PKdS1_S1_)
        /*00b0*/ 	.short	0x0380
        /*00b2*/ 	.short	0x0040


	//----- nvinfo : EIATTR_SW_WAR
	.align		4
.L_37:
        /*00b4*/ 	.byte	0x04, 0x36
        /*00b6*/ 	.short	(.L_39 - .L_38)
.L_38:
        /*00b8*/ 	.word	0x00000008
.L_39:


//--------------------- .nv.info._Z29compute_force_and_kick_kernelidPKdS0_S0_S0_PdS1_S1_ --------------------------
	.section	.nv.info._Z29compute_force_and_kick_kernelidPKdS0_S0_S0_PdS1_S1_,"",@"SHT_CUDA_INFO"
	.sectionflags	@""
	.align	4


	//----- nvinfo : EIATTR_CUDA_API_VERSION
	.align		4
        /*0000*/ 	.byte	0x04, 0x37
        /*0002*/ 	.short	(.L_41 - .L_40)
.L_40:
        /*0004*/ 	.word	0x00000082


	//----- nvinfo : EIATTR_KPARAM_INFO
	.align		4
.L_41:
        /*0008*/ 	.byte	0x04, 0x17
        /*000a*/ 	.short	(.L_43 - .L_42)
.L_42:
        /*000c*/ 	.word	0x00000000
        /*0010*/ 	.short	0x0008
        /*0012*/ 	.short	0x0040
        /*0014*/ 	.byte	0x00, 0xf5, 0x21, 0x00


	//----- nvinfo : EIATTR_KPARAM_INFO
	.align		4
.L_43:
        /*0018*/ 	.byte	0x04, 0x17
        /*001a*/ 	.short	(.L_45 - .L_44)
.L_44:
        /*001c*/ 	.word	0x00000000
        /*0020*/ 	.short	0x0007
        /*0022*/ 	.short	0x0038
        /*0024*/ 	.byte	0x00, 0xf5, 0x21, 0x00


	//----- nvinfo : EIATTR_KPARAM_INFO
	.align		4
.L_45:
        /*0028*/ 	.byte	0x04, 0x17
        /*002a*/ 	.short	(.L_47 - .L_46)
.L_46:
        /*002c*/ 	.word	0x00000000
        /*0030*/ 	.short	0x0006
        /*0032*/ 	.short	0x0030
        /*0034*/ 	.byte	0x00, 0xf5, 0x21, 0x00


	//----- nvinfo : EIATTR_KPARAM_INFO
	.align		4
.L_47:
        /*0038*/ 	.byte	0x04, 0x17
        /*003a*/ 	.short	(.L_49 - .L_48)
.L_48:
        /*003c*/ 	.word	0x00000000
        /*0040*/ 	.short	0x0005
        /*0042*/ 	.short	0x0028
        /*0044*/ 	.byte	0x00, 0xf5, 0x21, 0x00


	//----- nvinfo : EIATTR_KPARAM_INFO
	.align		4
.L_49:
        /*0048*/ 	.byte	0x04, 0x17
        /*004a*/ 	.short	(.L_51 - .L_50)
.L_50:
        /*004c*/ 	.word	0x00000000
        /*0050*/ 	.short	0x0004
        /*0052*/ 	.short	0x0020
        /*0054*/ 	.byte	0x00, 0xf5, 0x21, 0x00


	//----- nvinfo : EIATTR_KPARAM_INFO
	.align		4
.L_51:
        /*0058*/ 	.byte	0x04, 0x17
        /*005a*/ 	.short	(.L_53 - .L_52)
.L_52:
        /*005c*/ 	.word	0x00000000
        /*0060*/ 	.short	0x0003
        /*0062*/ 	.short	0x0018
        /*0064*/ 	.byte	0x00, 0xf5, 0x21, 0x00


	//----- nvinfo : EIATTR_KPARAM_INFO
	.align		4
.L_53:
        /*0068*/ 	.byte	0x04, 0x17
        /*006a*/ 	.short	(.L_55 - .L_54)
.L_54:
        /*006c*/ 	.word	0x00000000
        /*0070*/ 	.short	0x0002
        /*0072*/ 	.short	0x0010
        /*0074*/ 	.byte	0x00, 0xf5, 0x21, 0x00


	//----- nvinfo : EIATTR_KPARAM_INFO
	.align		4
.L_55:
        /*0078*/ 	.byte	0x04, 0x17
        /*007a*/ 	.short	(.L_57 - .L_56)
.L_56:
        /*007c*/ 	.word	0x00000000
        /*0080*/ 	.short	0x0001
        /*0082*/ 	.short	0x0008
        /*0084*/ 	.byte	0x00, 0xf0, 0x21, 0x00


	//----- nvinfo : EIATTR_KPARAM_INFO
	.align		4
.L_57:
        /*0088*/ 	.byte	0x04, 0x17
        /*008a*/ 	.short	(.L_59 - .L_58)
.L_58:
        /*008c*/ 	.word	0x00000000
        /*0090*/ 	.short	0x0000
        /*0092*/ 	.short	0x0000
        /*0094*/ 	.byte	0x00, 0xf0, 0x11, 0x00


	//----- nvinfo : EIATTR_SPARSE_MMA_MASK
	.align		4
.L_59:
        /*0098*/ 	.byte	0x03, 0x50
        /*009a*/ 	.short	0x0000


	//----- nvinfo : EIATTR_MAXREG_COUNT
	.align		4
        /*009c*/ 	.byte	0x03, 0x1b
        /*009e*/ 	.short	0x00ff


	//----- nvinfo : EIATTR_NUM_BARRIERS
	.align		4
        /*00a0*/ 	.byte	0x02, 0x4c
        /*00a2*/ 	.byte	0x01
	.zero		1


	//----- nvinfo : EIATTR_MERCURY_ISA_VERSION
	.align		4
        /*00a4*/ 	.byte	0x03, 0x5f
        /*00a6*/ 	.short	0x0101


	//----- nvinfo : EIATTR_VRC_CTA_INIT_COUNT
	.align		4
        /*00a8*/ 	.byte	0x02, 0x4a
	.zero		1
	.zero		1


	//----- nvinfo : EIATTR_EXIT_INSTR_OFFSETS
	.align		4
        /*00ac*/ 	.byte	0x04, 0x1c
        /*00ae*/ 	.short	(.L_61 - .L_60)


	//   ....[0]....
.L_60:
        /*00b0*/ 	.word	0x00002710


	//   ....[1]....
        /*00b4*/ 	.word	0x00002820


	//----- nvinfo : EIATTR_CRS_STACK_SIZE
	.align		4
.L_61:
        /*00b8*/ 	.byte	0x04, 0x1e
        /*00ba*/ 	.short	(.L_63 - .L_62)
.L_62:
        /*00bc*/ 	.word	0x00000000


	//----- nvinfo : EIATTR_CBANK_PARAM_SIZE
	.align		4
.L_63:
        /*00c0*/ 	.byte	0x03, 0x19
        /*00c2*/ 	.short	0x0048


	//----- nvinfo : EIATTR_PARAM_CBANK
	.align		4
        /*00c4*/ 	.byte	0x04, 0x0a
        /*00c6*/ 	.short	(.L_65 - .L_64)
	.align		4
.L_64:
        /*00c8*/ 	.word	index@(.nv.constant0._Z29compute_force_and_kick_kernelidPKdS0_S0_S0_PdS1_S1_)
        /*00cc*/ 	.short	0x0380
        /*00ce*/ 	.short	0x0048


	//----- nvinfo : EIATTR_SW_WAR
	.align		4
.L_65:
        /*00d0*/ 	.byte	0x04, 0x36
        /*00d2*/ 	.short	(.L_67 - .L_66)
.L_66:
        /*00d4*/ 	.word	0x00000008
.L_67:


//--------------------- .nv.callgraph             --------------------------
	.section	.nv.callgraph,"",@"SHT_CUDA_CALLGRAPH"
	.align	4
	.sectionentsize	8
	.align		4
        /*0000*/ 	.word	0x00000000
	.align		4
        /*0004*/ 	.word	0xffffffff
	.align		4
        /*0008*/ 	.word	0x00000000
	.align		4
        /*000c*/ 	.word	0xfffffffe
	.align		4
        /*0010*/ 	.word	0x00000000
	.align		4
        /*0014*/ 	.word	0xfffffffd
	.align		4
        /*0018*/ 	.word	0x00000000
	.align		4
        /*001c*/ 	.word	0xfffffffc


//--------------------- .text._Z12drift_kernelidPdS_S_PKdS1_S1_ --------------------------
	.section	.text._Z12drift_kernelidPdS_S_PKdS1_S1_,"ax",@progbits
	.align	128
        .global         _Z12drift_kernelidPdS_S_PKdS1_S1_
        .type           _Z12drift_kernelidPdS_S_PKdS1_S1_,@function
        .size           _Z12drift_kernelidPdS_S_PKdS1_S1_,(.L_x_51 - _Z12drift_kernelidPdS_S_PKdS1_S1_)
        .other          _Z12drift_kernelidPdS_S_PKdS1_S1_,@"STO_CUDA_ENTRY STV_DEFAULT"
_Z12drift_kernelidPdS_S_PKdS1_S1_:
.text._Z12drift_kernelidPdS_S_PKdS1_S1_:
[----:B------:R-:W-:Y:S01]  /*0000*/  LDC R1, c[0x0][0x37c] ;  /* 0x0000df00ff017b82 */ /* 0x000fe20000000800 */
[----:B------:R-:W0:Y:S07]  /*0010*/  S2R R3, SR_TID.X ;  /* 0x0000000000037919 */ /* 0x000e2e0000002100 */
[----:B------:R-:W0:Y:S01]  /*0020*/  S2UR UR4, SR_CTAID.X ;  /* 0x00000000000479c3 */ /* 0x000e220000002500 */
[----:B------:R-:W1:Y:S07]  /*0030*/  LDCU UR5, c[0x0][0x380] ;  /* 0x00007000ff0577ac */ /* 0x000e6e0008000800 */
[----:B------:R-:W0:Y:S02]  /*0040*/  LDC R0, c[0x0][0x360] ;  /* 0x0000d800ff007b82 */ /* 0x000e240000000800 */
[----:B0-----:R-:W-:-:S05]  /*0050*/  IMAD R0, R0, UR4, R3 ;  /* 0x0000000400007c24 */ /* 0x001fca000f8e0203 */
[----:B-1----:R-:W-:-:S13]  /*0060*/  ISETP.GE.AND P0, PT, R0, UR5, PT ;  /* 0x0000000500007c0c */ /* 0x002fda000bf06270 */
[----:B------:R-:W-:Y:S05]  /*0070*/  @P0 EXIT ;  /* 0x000000000000094d */ /* 0x000fea0003800000 */
[----:B------:R-:W0:Y:S01]  /*0080*/  LDC.64 R2, c[0x0][0x3a8] ;  /* 0x0000ea00ff027b82 */ /* 0x000e220000000a00 */
[----:B------:R-:W1:Y:S01]  /*0090*/  LDCU.64 UR4, c[0x0][0x358] ;  /* 0x00006b00ff0477ac */ /* 0x000e620008000a00 */
[----:B------:R-:W2:Y:S06]  /*00a0*/  LDCU.64 UR6, c[0x0][0x388] ;  /* 0x00007100ff0677ac */ /* 0x000eac0008000a00 */
[----:B------:R-:W3:Y:S08]  /*00b0*/  LDC.64 R4, c[0x0][0x390] ;  /* 0x0000e400ff047b82 */ /* 0x000ef00000000a00 */
[----:B------:R-:W4:Y:S01]  /*00c0*/  LDC.64 R8, c[0x0][0x3b0] ;  /* 0x0000ec00ff087b82 */ /* 0x000f220000000a00 */
[----:B0-----:R-:W-:-:S07]  /*00d0*/  IMAD.WIDE R2, R0, 0x8, R2 ;  /* 0x0000000800027825 */ /* 0x001fce00078e0202 */
[----:B------:R-:W0:Y:S01]  /*00e0*/  LDC.64 R10, c[0x0][0x398] ;  /* 0x0000e600ff0a7b82 */ /* 0x000e220000000a00 */
[----:B-1----:R-:W2:Y:S01]  /*00f0*/  LDG.E.64.CONSTANT R2, desc[UR4][R2.64] ;  /* 0x0000000402027981 */ /* 0x002ea2000c1e9b00 */
[----:B---3--:R-:W-:-:S06]  /*0100*/  IMAD.WIDE R4, R0, 0x8, R4 ;  /* 0x0000000800047825 */ /* 0x008fcc00078e0204 */
[----:B------:R-:W1:Y:S01]  /*0110*/  LDC.64 R14, c[0x0][0x3a0] ;  /* 0x0000e800ff0e7b82 */ /* 0x000e620000000a00 */
[----:B------:R-:W2:Y:S01]  /*0120*/  LDG.E.64 R6, desc[UR4][R4.64] ;  /* 0x0000000404067981 */ /* 0x000ea2000c1e1b00 */
[----:B----4-:R-:W-:-:S06]  /*0130*/  IMAD.WIDE R8, R0, 0x8, R8 ;  /* 0x0000000800087825 */ /* 0x010fcc00078e0208 */
[----:B------:R-:W3:Y:S01]  /*0140*/  LDG.E.64.CONSTANT R8, desc[UR4][R8.64] ;  /* 0x0000000408087981 */ /* 0x000ee2000c1e9b00 */
[C---:B0-----:R-:W-:Y:S01]  /*0150*/  IMAD.WIDE R10, R0.reuse, 0x8, R10 ;  /* 0x00000008000a7825 */ /* 0x041fe200078e020a */
[----:B--2---:R-:W-:Y:S01]  /*0160*/  DFMA R6, R2, UR6, R6 ;  /* 0x0000000602067c2b */ /* 0x004fe20008000006 */
[----:B------:R-:W0:Y:S06]  /*0170*/  LDC.64 R2, c[0x0][0x3b8] ;  /* 0x0000ee00ff027b82 */ /* 0x000e2c0000000a00 */
[----:B------:R-:W-:Y:S04]  /*0180*/  STG.E.64 desc[UR4][R4.64], R6 ;  /* 0x0000000604007986 */ /* 0x000fe8000c101b04 */
[----:B------:R-:W3:Y:S01]  /*0190*/  LDG.E.64 R12, desc[UR4][R10.64] ;  /* 0x000000040a0c7981 */ /* 0x000ee2000c1e1b00 */
[----:B-1----:R-:W-:-:S04]  /*01a0*/  IMAD.WIDE R14, R0, 0x8, R14 ;  /* 0x00000008000e7825 */ /* 0x002fc800078e020e */
[----:B0-----:R-:W-:-:S06]  /*01b0*/  IMAD.WIDE R2, R0, 0x8, R2 ;  /* 0x0000000800027825 */ /* 0x001fcc00078e0202 */
[----:B------:R-:W2:Y:S01]  /*01c0*/  LDG.E.64.CONSTANT R2, desc[UR4][R2.64] ;  /* 0x0000000402027981 */ /* 0x000ea2000c1e9b00 */
[----:B---3--:R-:W-:-:S07]  /*01d0*/  DFMA R12, R8, UR6, R12 ;  /* 0x00000006080c7c2b */ /* 0x008fce000800000c */
[----:B------:R-:W-:Y:S04]  /*01e0*/  STG.E.64 desc[UR4][R10.64], R12 ;  /* 0x0000000c0a007986 */ /* 0x000fe8000c101b04 */
[----:B------:R-:W2:Y:S02]  /*01f0*/  LDG.E.64 R16, desc[UR4][R14.64] ;  /* 0x000000040e107981 */ /* 0x000ea4000c1e1b00 */
[----:B--2---:R-:W-:-:S07]  /*0200*/  DFMA R16, R2, UR6, R16 ;  /* 0x0000000602107c2b */ /* 0x004fce0008000010 */
[----:B------:R-:W-:Y:S01]  /*0210*/  STG.E.64 desc[UR4][R14.64], R16 ;  /* 0x000000100e007986 */ /* 0x000fe2000c101b04 */
[----:B------:R-:W-:Y:S05]  /*0220*/  EXIT ;  /* 0x000000000000794d */ /* 0x000fea0003800000 */
.L_x_0:
[----:B------:R-:W-:-:S00]  /*0230*/  BRA `(.L_x_0) ;  /* 0xfffffffc00fc7947 */ /* 0x000fc0000383ffff */
[----:B------:R-:W-:-:S00]  /*0240*/  NOP ;  /* 0x0000000000007918 */ /* 0x000fc00000000000 */
        /* <DEDUP_REMOVED lines=11> */
.L_x_51:


//--------------------- .text._Z29compute_force_and_kick_kernelidPKdS0_S0_S0_PdS1_S1_ --------------------------
	.section	.text._Z29compute_force_and_kick_kernelidPKdS0_S0_S0_PdS1_S1_,"ax",@progbits
	.align	128
        .global         _Z29compute_force_and_kick_kernelidPKdS0_S0_S0_PdS1_S1_
        .type           _Z29compute_force_and_kick_kernelidPKdS0_S0_S0_PdS1_S1_,@function
        .size           _Z29compute_force_and_kick_kernelidPKdS0_S0_S0_PdS1_S1_,(.L_x_50 - _Z29compute_force_and_kick_kernelidPKdS0_S0_S0_PdS1_S1_)
        .other          _Z29compute_force_and_kick_kernelidPKdS0_S0_S0_PdS1_S1_,@"STO_CUDA_ENTRY STV_DEFAULT"
_Z29compute_force_and_kick_kernelidPKdS0_S0_S0_PdS1_S1_:
.text._Z29compute_force_and_kick_kernelidPKdS0_S0_S0_PdS1_S1_:
[----:B------:R-:W-:Y:S01]  /*0000*/  LDC R1, c[0x0][0x37c] ;  /* 0x0000df00ff017b82 */ /* 0x000fe20000000800 */
[----:B------:R-:W0:Y:S07]  /*0010*/  S2R R42, SR_TID.X ;  /* 0x00000000002a7919 */ /* 0x000e2e0000002100 */
[----:B------:R-:W0:Y:S01]  /*0020*/  S2UR UR4, SR_CTAID.X ;  /* 0x00000000000479c3 */ /* 0x000e220000002500 */
[----:B------:R-:W1:Y:S01]  /*0030*/  LDCU UR5, c[0x0][0x380] ;  /* 0x00007000ff0577ac */ /* 0x000e620008000800 */
[----:B------:R-:W-:Y:S01]  /*0040*/  BSSY.RECONVERGENT B0, `(.L_x_1) ;  /* 0x000000f000007945 */ /* 0x000fe20003800200 */
[----:B------:R-:W2:Y:S05]  /*0050*/  LDCU.64 UR14, c[0x0][0x358] ;  /* 0x00006b00ff0e77ac */ /* 0x000eaa0008000a00 */
[----:B------:R-:W0:Y:S02]  /*0060*/  LDC R41, c[0x0][0x360] ;  /* 0x0000d800ff297b82 */ /* 0x000e240000000800 */
[----:B0-----:R-:W-:-:S05]  /*0070*/  IMAD R41, R41, UR4, R42 ;  /* 0x0000000429297c24 */ /* 0x001fca000f8e022a */
[----:B-1----:R-:W-:-:S13]  /*0080*/  ISETP.GE.AND P0, PT, R41, UR5, PT ;  /* 0x0000000529007c0c */ /* 0x002fda000bf06270 */
[----:B--2---:R-:W-:Y:S05]  /*0090*/  @P0 BRA `(.L_x_2) ;  /* 0x0000000000240947 */ /* 0x004fea0003800000 */
[----:B------:R-:W0:Y:S08]  /*00a0*/  LDC.64 R16, c[0x0][0x390] ;  /* 0x0000e400ff107b82 */ /* 0x000e300000000a00 */
[----:B------:R-:W1:Y:S08]  /*00b0*/  LDC.64 R14, c[0x0][0x398] ;  /* 0x0000e600ff0e7b82 */ /* 0x000e700000000a00 */
[----:B------:R-:W2:Y:S01]  /*00c0*/  LDC.64 R12, c[0x0][0x3a0] ;  /* 0x0000e800ff0c7b82 */ /* 0x000ea20000000a00 */
[----:B0-----:R-:W-:-:S06]  /*00d0*/  IMAD.WIDE R16, R41, 0x8, R16 ;  /* 0x0000000829107825 */ /* 0x001fcc00078e0210 */
[----:B------:R-:W5:Y:S01]  /*00e0*/  LDG.E.64.CONSTANT R16, desc[UR14][R16.64] ;  /* 0x0000000e10107981 */ /* 0x000f62000c1e9b00 */
[----:B-1----:R-:W-:-:S06]  /*00f0*/  IMAD.WIDE R14, R41, 0x8, R14 ;  /* 0x00000008290e7825 */ /* 0x002fcc00078e020e */
[----:B------:R-:W5:Y:S01]  /*0100*/  LDG.E.64.CONSTANT R14, desc[UR14][R14.64] ;  /* 0x0000000e0e0e7981 */ /* 0x000f62000c1e9b00 */
[----:B--2---:R-:W-:-:S06]  /*0110*/  IMAD.WIDE R12, R41, 0x8, R12 ;  /* 0x00000008290c7825 */ /* 0x004fcc00078e020c */
[----:B------:R-:W5:Y:S02]  /*0120*/  LDG.E.64.CONSTANT R12, desc[UR14][R12.64] ;  /* 0x0000000e0c0c7981 */ /* 0x000f64000c1e9b00 */
.L_x_2:
[----:B------:R-:W-:Y:S05]  /*0130*/  BSYNC.RECONVERGENT B0 ;  /* 0x0000000000007941 */ /* 0x000fea0003800200 */
.L_x_1:
[----:B------:R-:W-:Y:S01]  /*0140*/  UISETP.GE.AND UP0, UPT, UR5, 0x1, UPT ;  /* 0x000000010500788c */ /* 0x000fe2000bf06270 */
[----:B------:R-:W-:Y:S02]  /*0150*/  CS2R R20, SRZ ;  /* 0x0000000000147805 */ /* 0x000fe4000001ff00 */
[----:B------:R-:W-:Y:S02]  /*0160*/  CS2R R32, SRZ ;  /* 0x0000000000207805 */ /* 0x000fe4000001ff00 */
[----:B------:R-:W-:-:S04]  /*0170*/  CS2R R18, SRZ ;  /* 0x0000000000127805 */ /* 0x000fc8000001ff00 */
[----:B------:R-:W-:Y:S05]  /*0180*/  BRA.U !UP0, `(.L_x_3) ;  /* 0x00000025085c7547 */ /* 0x000fea000b800000 */
[----:B------:R-:W-:Y:S01]  /*0190*/  IMAD.MOV.U32 R40, RZ, RZ, RZ ;  /* 0x000000ffff287224 */ /* 0x000fe200078e00ff */
[----:B------:R-:W-:Y:S02]  /*01a0*/  CS2R R18, SRZ ;  /* 0x0000000000127805 */ /* 0x000fe4000001ff00 */
[----:B------:R-:W-:Y:S02]  /*01b0*/  CS2R R32, SRZ ;  /* 0x0000000000207805 */ /* 0x000fe4000001ff00 */
[----:B------:R-:W-:Y:S01]  /*01c0*/  CS2R R20, SRZ ;  /* 0x0000000000147805 */ /* 0x000fe2000001ff00 */
[----:B------:R-:W-:-:S06]  /*01d0*/  UMOV UR4, URZ ;  /* 0x000000ff00047c82 */ /* 0x000fcc0008000000 */
.L_x_39:
[----:B0-----:R-:W0:Y:S01]  /*01e0*/  LDCU UR11, c[0x0][0x380] ;  /* 0x00007000ff0b77ac */ /* 0x001e220008000800 */
[----:B------:R-:W-:Y:S01]  /*01f0*/  IMAD.IADD R11, R42, 0x1, R40 ;  /* 0x000000012a0b7824 */ /* 0x000fe200078e0228 */
[----:B------:R-:W-:Y:S01]  /*0200*/  MOV R0, R40 ;  /* 0x0000002800007202 */ /* 0x000fe20000000f00 */
[----:B------:R-:W-:Y:S01]  /*0210*/  BSSY.RECONVERGENT B0, `(.L_x_4) ;  /* 0x0000024000007945 */ /* 0x000fe20003800200 */
[----:B------:R-:W-:-:S06]  /*0220*/  ULEA UR5, UR4, 0x100, 0x8 ;  /* 0x0000010004057891 */ /* 0x000fcc000f8e40ff */
[----:B------:R-:W-:Y:S01]  /*0230*/  IMAD.U32 R40, RZ, RZ, UR5 ;  /* 0x00000005ff287e24 */ /* 0x000fe2000f8e00ff */
[----:B0-----:R-:W-:Y:S01]  /*0240*/  ISETP.GE.AND P0, PT, R11, UR11, PT ;  /* 0x0000000b0b007c0c */ /* 0x001fe2000bf06270 */
[----:B------:R-:W-:-:S04]  /*0250*/  UISETP.LT.AND UP0, UPT, UR5, UR11, UPT ;  /* 0x0000000b0500728c */ /* 0x000fc8000bf01270 */
[----:B------:R-:W-:-:S08]  /*0260*/  USEL UR10, UR5, UR11, UP0 ;  /* 0x0000000b050a7287 */ /* 0x000fd00008000000 */
[----:B------:R-:W-:Y:S05]  /*0270*/  @P0 BRA `(.L_x_5) ;  /* 0x0000000000740947 */ /* 0x000fea0003800000 */
[----:B------:R-:W0:Y:S08]  /*0280*/  LDC.64 R2, c[0x0][0x390] ;  /* 0x0000e400ff027b82 */ /* 0x000e300000000a00 */
[----:B------:R-:W1:Y:S08]  /*0290*/  LDC.64 R4, c[0x0][0x398] ;  /* 0x0000e600ff047b82 */ /* 0x000e700000000a00 */
[----:B------:R-:W2:Y:S08]  /*02a0*/  LDC.64 R6, c[0x0][0x3a0] ;  /* 0x0000e800ff067b82 */ /* 0x000eb00000000a00 */
[----:B------:R-:W3:Y:S01]  /*02b0*/  LDC.64 R8, c[0x0][0x3a8] ;  /* 0x0000ea00ff087b82 */ /* 0x000ee20000000a00 */
[----:B0-----:R-:W-:-:S06]  /*02c0*/  IMAD.WIDE.U32 R2, R11, 0x8, R2 ;  /* 0x000000080b027825 */ /* 0x001fcc00078e0002 */
[----:B------:R-:W4:Y:S01]  /*02d0*/  LDG.E.64.CONSTANT R2, desc[UR14][R2.64] ;  /* 0x0000000e02027981 */ /* 0x000f22000c1e9b00 */
[----:B-1----:R-:W-:-:S06]  /*02e0*/  IMAD.WIDE.U32 R4, R11, 0x8, R4 ;  /* 0x000000080b047825 */ /* 0x002fcc00078e0004 */
[----:B------:R-:W4:Y:S01]  /*02f0*/  LDG.E.64.CONSTANT R4, desc[UR14][R4.64] ;  /* 0x0000000e04047981 */ /* 0x000f22000c1e9b00 */
[----:B--2---:R-:W-:-:S06]  /*0300*/  IMAD.WIDE.U32 R6, R11, 0x8, R6 ;  /* 0x000000080b067825 */ /* 0x004fcc00078e0006 */
[----:B------:R-:W2:Y:S01]  /*0310*/  LDG.E.64.CONSTANT R6, desc[UR14][R6.64] ;  /* 0x0000000e06067981 */ /* 0x000ea2000c1e9b00 */
[----:B---3--:R-:W-:-:S06]  /*0320*/  IMAD.WIDE.U32 R8, R11, 0x8, R8 ;  /* 0x000000080b087825 */ /* 0x008fcc00078e0008 */
[----:B------:R-:W3:Y:S01]  /*0330*/  LDG.E.64.CONSTANT R8, desc[UR14][R8.64] ;  /* 0x0000000e08087981 */ /* 0x000ee2000c1e9b00 */
[----:B------:R-:W0:Y:S01]  /*0340*/  S2UR UR8, SR_CgaCtaId ;  /* 0x00000000000879c3 */ /* 0x000e220000008800 */
[----:B------:R-:W-:Y:S02]  /*0350*/  UMOV UR5, 0x400 ;  /* 0x0000040000057882 */ /* 0x000fe40000000000 */
[----:B------:R-:W-:Y:S02]  /*0360*/  UIADD3 UR6, UPT, UPT, UR5, 0x800, URZ ;  /* 0x0000080005067890 */ /* 0x000fe4000fffe0ff */
[----:B------:R-:W-:Y:S02]  /*0370*/  UIADD3 UR7, UPT, UPT, UR5, 0x1000, URZ ;  /* 0x0000100005077890 */ /* 0x000fe4000fffe0ff */
[----:B0-----:R-:W-:Y:S02]  /*0380*/  ULEA UR9, UR8, UR5, 0x18 ;  /* 0x0000000508097291 */ /* 0x001fe4000f8ec0ff */
[----:B------:R-:W-:-:S02]  /*0390*/  UIADD3 UR5, UPT, UPT, UR5, 0x1800, URZ ;  /* 0x0000180005057890 */ /* 0x000fc4000fffe0ff */
[----:B------:R-:W-:Y:S02]  /*03a0*/  ULEA UR6, UR8, UR6, 0x18 ;  /* 0x0000000608067291 */ /* 0x000fe4000f8ec0ff */
[----:B------:R-:W-:Y:S02]  /*03b0*/  ULEA UR7, UR8, UR7, 0x18 ;  /* 0x0000000708077291 */ /* 0x000fe4000f8ec0ff */
[----:B------:R-:W-:Y:S01]  /*03c0*/  ULEA UR5, UR8, UR5, 0x18 ;  /* 0x0000000508057291 */ /* 0x000fe2000f8ec0ff */
[C---:B------:R-:W-:Y:S02]  /*03d0*/  LEA R11, R42.reuse, UR9, 0x3 ;  /* 0x000000092a0b7c11 */ /* 0x040fe4000f8e18ff */
[C---:B------:R-:W-:Y:S02]  /*03e0*/  LEA R23, R42.reuse, UR6, 0x3 ;  /* 0x000000062a177c11 */ /* 0x040fe4000f8e18ff */
[C---:B------:R-:W-:Y:S02]  /*03f0*/  LEA R25, R42.reuse, UR7, 0x3 ;  /* 0x000000072a197c11 */ /* 0x040fe4000f8e18ff */
[----:B------:R-:W-:Y:S01]  /*0400*/  LEA R27, R42, UR5, 0x3 ;  /* 0x000000052a1b7c11 */ /* 0x000fe2000f8e18ff */
[----:B----4-:R0:W-:Y:S04]  /*0410*/  STS.64 [R11], R2 ;  /* 0x000000020b007388 */ /* 0x0101e80000000a00 */
[----:B------:R0:W-:Y:S04]  /*0420*/  STS.64 [R23], R4 ;  /* 0x0000000417007388 */ /* 0x0001e80000000a00 */
[----:B--2---:R0:W-:Y:S04]  /*0430*/  STS.64 [R25], R6 ;  /* 0x0000000619007388 */ /* 0x0041e80000000a00 */
[----:B---3--:R0:W-:Y:S02]  /*0440*/  STS.64 [R27], R8 ;  /* 0x000000081b007388 */ /* 0x0081e40000000a00 */
.L_x_5:
[----:B------:R-:W-:Y:S05]  /*0450*/  BSYNC.RECONVERGENT B0 ;  /* 0x0000000000007941 */ /* 0x000fea0003800200 */
.L_x_4:
[----:B------:R-:W-:Y:S01]  /*0460*/  BAR.SYNC.DEFER_BLOCKING 0x0 ;  /* 0x0000000000007b1d */ /* 0x000fe20000010000 */
[----:B------:R-:W-:Y:S01]  /*0470*/  ISETP.GE.AND P0, PT, R0, UR11, PT ;  /* 0x0000000b00007c0c */ /* 0x000fe2000bf06270 */
[----:B------:R-:W-:Y:S02]  /*0480*/  ULOP3.LUT UR13, UR10, 0x3, URZ, 0xc0, !UPT ;  /* 0x000000030a0d7892 */ /* 0x000fe4000f8ec0ff */
[----:B------:R-:W-:Y:S01]  /*0490*/  UIMAD UR16, UR4, -0x100, UR10 ;  /* 0xffffff00041078a4 */ /* 0x000fe2000f8e020a */
[----:B------:R-:W-:Y:S01]  /*04a0*/  ISETP.GT.AND P0, PT, R40, UR11, P0 ;  /* 0x0000000b28007c0c */ /* 0x000fe20008704270 */
[----:B------:R-:W-:Y:S03]  /*04b0*/  BSSY.RECONVERGENT B0, `(.L_x_6) ;  /* 0x000021f000007945 */ /* 0x000fe60003800200 */
[----:B------:R-:W-:-:S13]  /*04c0*/  ISETP.GE.OR P0, PT, R41, UR11, P0 ;  /* 0x0000000b29007c0c */ /* 0x000fda0008706670 */
[----:B------:R-:W-:Y:S05]  /*04d0*/  @P0 BRA `(.L_x_7) ;  /* 0x0000002000700947 */ /* 0x000fea0003800000 */
[----:B------:R-:W-:Y:S01]  /*04e0*/  UIADD3 UR5, UPT, UPT, UR16, -0x1, URZ ;  /* 0xffffffff10057890 */ /* 0x000fe2000fffe0ff */
[----:B------:R-:W-:-:S03]  /*04f0*/  IMAD.MOV.U32 R39, RZ, RZ, RZ ;  /* 0x000000ffff277224 */ /* 0x000fc600078e00ff */
[----:B------:R-:W-:-:S09]  /*0500*/  UISETP.GE.U32.AND UP0, UPT, UR5, 0x3, UPT ;  /* 0x000000030500788c */ /* 0x000fd2000bf06070 */
[----:B------:R-:W-:Y:S05]  /*0510*/  BRA.U !UP0, `(.L_x_8) ;  /* 0x0000001108b07547 */ /* 0x000fea000b800000 */
[----:B------:R-:W1:Y:S01]  /*0520*/  S2UR UR7, SR_CgaCtaId ;  /* 0x00000000000779c3 */ /* 0x000e620000008800 */
[----:B------:R-:W-:Y:S01]  /*0530*/  UMOV UR6, 0x400 ;  /* 0x0000040000067882 */ /* 0x000fe20000000000 */
[----:B------:R-:W-:Y:S02]  /*0540*/  ULEA UR5, UR4, UR13, 0x8 ;  /* 0x0000000d04057291 */ /* 0x000fe4000f8e40ff */
[----:B------:R-:W-:Y:S02]  /*0550*/  UIADD3 UR9, UPT, UPT, UR6, 0x800, URZ ;  /* 0x0000080006097890 */ /* 0x000fe4000fffe0ff */
[----:B------:R-:W-:Y:S02]  /*0560*/  UIADD3 UR11, UPT, UPT, UR6, 0x1000, URZ ;  /* 0x00001000060b7890 */ /* 0x000fe4000fffe0ff */
[----:B------:R-:W-:Y:S02]  /*0570*/  UIADD3 UR12, UPT, UPT, UR6, 0x1800, URZ ;  /* 0x00001800060c7890 */ /* 0x000fe4000fffe0ff */
[----:B------:R-:W-:-:S06]  /*0580*/  UIADD3 UR5, UPT, UPT, -UR10, UR5, URZ ;  /* 0x000000050a057290 */ /* 0x000fcc000fffe1ff */
[----:B------:R-:W-:Y:S01]  /*0590*/  MOV R38, UR5 ;  /* 0x0000000500267c02 */ /* 0x000fe20008000f00 */
[----:B-1----:R-:W-:Y:S02]  /*05a0*/  ULEA UR8, UR7, UR6, 0x18 ;  /* 0x0000000607087291 */ /* 0x002fe4000f8ec0ff */
[----:B------:R-:W-:Y:S02]  /*05b0*/  ULEA UR9, UR7, UR9, 0x18 ;  /* 0x0000000907097291 */ /* 0x000fe4000f8ec0ff */
[----:B------:R-:W-:Y:S02]  /*05c0*/  UIADD3 UR6, UPT, UPT, UR8, 0x10, URZ ;  /* 0x0000001008067890 */ /* 0x000fe4000fffe0ff */
[----:B------:R-:W-:Y:S02]  /*05d0*/  ULEA UR8, UR7, UR11, 0x18 ;  /* 0x0000000b07087291 */ /* 0x000fe4000f8ec0ff */
[----:B------:R-:W-:Y:S02]  /*05e0*/  ULEA UR12, UR7, UR12, 0x18 ;  /* 0x0000000c070c7291 */ /* 0x000fe4000f8ec0ff */
[----:B------:R-:W-:Y:S01]  /*05f0*/  UIADD3 UR7, UPT, UPT, UR9, 0x10, URZ ;  /* 0x0000001009077890 */ /* 0x000fe2000fffe0ff */
[----:B------:R-:W-:Y:S01]  /*0600*/  IMAD.U32 R37, RZ, RZ, UR6 ;  /* 0x00000006ff257e24 */ /* 0x000fe2000f8e00ff */
[----:B------:R-:W-:-:S02]  /*0610*/  UIADD3 UR8, UPT, UPT, UR8, 0x10, URZ ;  /* 0x0000001008087890 */ /* 0x000fc4000fffe0ff */
[----:B------:R-:W-:Y:S02]  /*0620*/  UIADD3 UR9, UPT, UPT, UR12, 0x10, URZ ;  /* 0x000000100c097890 */ /* 0x000fe4000fffe0ff */
[----:B------:R-:W-:Y:S02]  /*0630*/  IMAD.U32 R36, RZ, RZ, UR7 ;  /* 0x00000007ff247e24 */ /* 0x000fe4000f8e00ff */
[----:B0-----:R-:W-:Y:S02]  /*0640*/  MOV R11, UR8 ;  /* 0x00000008000b7c02 */ /* 0x001fe40008000f00 */
[----:B------:R-:W-:-:S07]  /*0650*/  IMAD.U32 R10, RZ, RZ, UR9 ;  /* 0x00000009ff0a7e24 */ /* 0x000fce000f8e00ff */
.L_x_25:
[----:B------:R-:W0:Y:S01]  /*0660*/  LDS.64 R22, [R36+-0x10] ;  /* 0xfffff00024167984 */ /* 0x000e220000000a00 */
[----:B------:R-:W-:Y:S01]  /*0670*/  UMOV UR6, 0xd2f1a9fc ;  /* 0xd2f1a9fc00067882 */ /* 0x000fe20000000000 */
[----:B------:R-:W-:Y:S01]  /*0680*/  UMOV UR7, 0x3f50624d ;  /* 0x3f50624d00077882 */ /* 0x000fe20000000000 */
[----:B------:R-:W-:Y:S01]  /*0690*/  MOV R28, 0x0 ;  /* 0x00000000001c7802 */ /* 0x000fe20000000f00 */
[----:B------:R-:W1:Y:S01]  /*06a0*/  LDS.64 R34, [R37+-0x10] ;  /* 0xfffff00025227984 */ /* 0x000e620000000a00 */
[----:B------:R-:W-:Y:S01]  /*06b0*/  IMAD.MOV.U32 R29, RZ, RZ, 0x3fd80000 ;  /* 0x3fd80000ff1d7424 */ /* 0x000fe200078e00ff */
[----:B------:R-:W-:Y:S01]  /*06c0*/  UIMAD UR5, UR4, -0x100, UR10 ;  /* 0xffffff00040578a4 */ /* 0x000fe2000f8e020a */
[----:B------:R-:W-:Y:S01]  /*06d0*/  BSSY.RECONVERGENT B1, `(.L_x_9) ;  /* 0x0000023000017945 */ /* 0x000fe20003800200 */
[----:B------:R-:W2:Y:S02]  /*06e0*/  LDS.64 R30, [R11+-0x10] ;  /* 0xfffff0000b1e7984 */ /* 0x000ea40000000a00 */
[----:B------:R-:W-:-:S06]  /*06f0*/  UIADD3 UR5, UPT, UPT, -UR13, UR5, URZ ;  /* 0x000000050d057290 */ /* 0x000fcc000fffe1ff */
[----:B------:R-:W-:Y:S01]  /*0700*/  IMAD.U32 R39, RZ, RZ, UR5 ;  /* 0x00000005ff277e24 */ /* 0x000fe2000f8e00ff */
[----:B0----5:R-:W-:Y:S02]  /*0710*/  DADD R22, -R14, R22 ;  /* 0x000000000e167229 */ /* 0x021fe40000000116 */
[----:B-1----:R-:W-:-:S06]  /*0720*/  DADD R34, -R16, R34 ;  /* 0x0000000010227229 */ /* 0x002fcc0000000122 */
[----:B------:R-:W-:Y:S02]  /*0730*/  DMUL R2, R22, R22 ;  /* 0x0000001616027228 */ /* 0x000fe40000000000 */
[----:B--2---:R-:W-:-:S06]  /*0740*/  DADD R30, -R12, R30 ;  /* 0x000000000c1e7229 */ /* 0x004fcc000000011e */
[----:B------:R-:W-:-:S08]  /*0750*/  DFMA R2, R34, R34, R2 ;  /* 0x000000222202722b */ /* 0x000fd00000000002 */
[----:B------:R-:W-:-:S08]  /*0760*/  DFMA R2, R30, R30, R2 ;  /* 0x0000001e1e02722b */ /* 0x000fd00000000002 */
[----:B------:R-:W-:-:S06]  /*0770*/  DADD R6, R2, UR6 ;  /* 0x0000000602067e29 */ /* 0x000fcc0008000000 */
[----:B------:R-:W0:Y:S04]  /*0780*/  MUFU.RSQ64H R3, R7 ;  /* 0x0000000700037308 */ /* 0x000e280000001c00 */
[----:B------:R-:W-:-:S05]  /*0790*/  VIADD R2, R7, 0xfcb00000 ;  /* 0xfcb0000007027836 */ /* 0x000fca0000000000 */
[----:B------:R-:W-:Y:S01]  /*07a0*/  ISETP.GE.U32.AND P0, PT, R2, 0x7ca00000, PT ;  /* 0x7ca000000200780c */ /* 0x000fe20003f06070 */
[----:B0-----:R-:W-:-:S08]  /*07b0*/  DMUL R4, R2, R2 ;  /* 0x0000000202047228 */ /* 0x001fd00000000000 */
[----:B------:R-:W-:-:S08]  /*07c0*/  DFMA R4, R6, -R4, 1 ;  /* 0x3ff000000604742b */ /* 0x000fd00000000804 */
[----:B------:R-:W-:Y:S02]  /*07d0*/  DFMA R28, R4, R28, 0.5 ;  /* 0x3fe00000041c742b */ /* 0x000fe4000000001c */
[----:B------:R-:W-:-:S08]  /*07e0*/  DMUL R4, R2, R4 ;  /* 0x0000000402047228 */ /* 0x000fd00000000000 */
[----:B------:R-:W-:-:S08]  /*07f0*/  DFMA R28, R28, R4, R2 ;  /* 0x000000041c1c722b */ /* 0x000fd00000000002 */
[----:B------:R-:W-:Y:S02]  /*0800*/  DMUL R26, R6, R28 ;  /* 0x0000001c061a7228 */ /* 0x000fe40000000000 */
[----:B------:R-:W-:Y:S01]  /*0810*/  VIADD R25, R29, 0xfff00000 ;  /* 0xfff000001d197836 */ /* 0x000fe20000000000 */
[----:B------:R-:W-:-:S05]  /*0820*/  MOV R24, R28 ;  /* 0x0000001c00187202 */ /* 0x000fca0000000f00 */
[----:B------:R-:W-:-:S08]  /*0830*/  DFMA R4, R26, -R26, R6 ;  /* 0x8000001a1a04722b */ /* 0x000fd00000000006 */
[----:B------:R-:W-:Y:S01]  /*0840*/  DFMA R8, R4, R24, R26 ;  /* 0x000000180408722b */ /* 0x000fe2000000001a */
[----:B------:R-:W-:Y:S10]  /*0850*/  @!P0 BRA `(.L_x_10) ;  /* 0x0000000000288947 */ /* 0x000ff40003800000 */
[----:B------:R-:W-:Y:S01]  /*0860*/  MOV R8, R6 ;  /* 0x0000000600087202 */ /* 0x000fe20000000f00 */
[----:B------:R-:W-:Y:S01]  /*0870*/  IMAD.MOV.U32 R6, RZ, RZ, R4 ;  /* 0x000000ffff067224 */ /* 0x000fe200078e0004 */
[----:B------:R-:W-:Y:S01]  /*0880*/  MOV R3, R27 ;  /* 0x0000001b00037202 */ /* 0x000fe20000000f00 */
[----:B------:R-:W-:Y:S01]  /*0890*/  IMAD.MOV.U32 R9, RZ, RZ, R28 ;  /* 0x000000ffff097224 */ /* 0x000fe200078e001c */
[----:B------:R-:W-:Y:S01]  /*08a0*/  MOV R43, 0x8e0 ;  /* 0x000008e0002b7802 */ /* 0x000fe20000000f00 */
[----:B------:R-:W-:Y:S02]  /*08b0*/  IMAD.MOV.U32 R4, RZ, RZ, R26 ;  /* 0x000000ffff047224 */ /* 0x000fe400078e001a */
[----:B------:R-:W-:-:S07]  /*08c0*/  IMAD.MOV.U32 R0, RZ, RZ, R25 ;  /* 0x000000ffff007224 */ /* 0x000fce00078e0019 */
[----:B------:R-:W-:Y:S05]  /*08d0*/  CALL.REL.NOINC `($__internal_1_$__cuda_sm20_dsqrt_rn_f64_mediumpath_v1) ;  /* 0x0000002000887944 */ /* 0x000fea0003c00000 */
[----:B------:R-:W-:Y:S01]  /*08e0*/  IMAD.MOV.U32 R8, RZ, RZ, R2 ;  /* 0x000000ffff087224 */ /* 0x000fe200078e0002 */
[----:B------:R-:W-:-:S07]  /*08f0*/  MOV R9, R0 ;  /* 0x0000000000097202 */ /* 0x000fce0000000f00 */
.L_x_10:
[----:B------:R-:W-:Y:S05]  /*0900*/  BSYNC.RECONVERGENT B1 ;  /* 0x0000000000017941 */ /* 0x000fea0003800200 */
.L_x_9:
[----:B------:R-:W0:Y:S01]  /*0910*/  MUFU.RCP64H R3, R9 ;  /* 0x0000000900037308 */ /* 0x000e220000001800 */
[----:B------:R-:W-:Y:S01]  /*0920*/  VIADD R2, R9, 0x300402 ;  /* 0x0030040209027836 */ /* 0x000fe20000000000 */
[----:B------:R-:W-:Y:S04]  /*0930*/  BSSY.RECONVERGENT B1, `(.L_x_11) ;  /* 0x0000010000017945 */ /* 0x000fe80003800200 */
[----:B------:R-:W-:Y:S01]  /*0940*/  FSETP.GEU.AND P0, PT, |R2|, 5.8789094863358348022e-39, PT ;  /* 0x004004020200780b */ /* 0x000fe20003f0e200 */
[----:B0-----:R-:W-:-:S08]  /*0950*/  DFMA R4, R2, -R8, 1 ;  /* 0x3ff000000204742b */ /* 0x001fd00000000808 */
[----:B------:R-:W-:-:S08]  /*0960*/  DFMA R4, R4, R4, R4 ;  /* 0x000000040404722b */ /* 0x000fd00000000004 */
[----:B------:R-:W-:-:S08]  /*0970*/  DFMA R4, R2, R4, R2 ;  /* 0x000000040204722b */ /* 0x000fd00000000002 */
[----:B------:R-:W-:-:S08]  /*0980*/  DFMA R44, R4, -R8, 1 ;  /* 0x3ff00000042c742b */ /* 0x000fd00000000808 */
[----:B------:R-:W-:Y:S01]  /*0990*/  DFMA R44, R4, R44, R4 ;  /* 0x0000002c042c722b */ /* 0x000fe20000000004 */
[----:B------:R-:W-:Y:S10]  /*09a0*/  @P0 BRA `(.L_x_12) ;  /* 0x0000000000200947 */ /* 0x000ff40003800000 */
[----:B------:R-:W-:Y:S01]  /*09b0*/  LOP3.LUT R0, R9, 0x7fffffff, RZ, 0xc0, !PT ;  /* 0x7fffffff09007812 */ /* 0x000fe200078ec0ff */
[----:B------:R-:W-:Y:S01]  /*09c0*/  IMAD.MOV.U32 R4, RZ, RZ, R8 ;  /* 0x000000ffff047224 */ /* 0x000fe200078e0008 */
[----:B------:R-:W-:Y:S02]  /*09d0*/  MOV R3, R9 ;  /* 0x0000000900037202 */ /* 0x000fe40000000f00 */
[----:B------:R-:W-:Y:S01]  /*09e0*/  MOV R2, 0xa10 ;  /* 0x00000a1000027802 */ /* 0x000fe20000000f00 */
[----:B------:R-:W-:-:S07]  /*09f0*/  VIADD R0, R0, 0xfff00000 ;  /* 0xfff0000000007836 */ /* 0x000fce0000000000 */
[----:B------:R-:W-:Y:S05]  /*0a00*/  CALL.REL.NOINC `($__internal_0_$__cuda_sm20_dblrcp_rn_slowpath_v3) ;  /* 0x0000001c00887944 */ /* 0x000fea0003c00000 */
[----:B------:R-:W-:Y:S01]  /*0a10*/  IMAD.MOV.U32 R44, RZ, RZ, R3 ;  /* 0x000000ffff2c7224 */ /* 0x000fe200078e0003 */
[----:B------:R-:W-:-:S07]  /*0a20*/  MOV R45, R0 ;  /* 0x00000000002d7202 */ /* 0x000fce0000000f00 */
.L_x_12:
[----:B------:R-:W-:Y:S05]  /*0a30*/  BSYNC.RECONVERGENT B1 ;  /* 0x0000000000017941 */ /* 0x000fea0003800200 */
.L_x_11:
[----:B------:R-:W0:Y:S01]  /*0a40*/  LDS.64 R26, [R36+-0x8] ;  /* 0xfffff800241a7984 */ /* 0x000e220000000a00 */
[----:B------:R-:W-:Y:S01]  /*0a50*/  UMOV UR6, 0xd2f1a9fc ;  /* 0xd2f1a9fc00067882 */ /* 0x000fe20000000000 */
[----:B------:R-:W-:Y:S01]  /*0a60*/  UMOV UR7, 0x3f50624d ;  /* 0x3f50624d00077882 */ /* 0x000fe20000000000 */
[-C--:B------:R-:W-:Y:S01]  /*0a70*/  DMUL R6, R44, R44.reuse ;  /* 0x0000002c2c067228 */ /* 0x080fe20000000000 */
[----:B------:R-:W1:Y:S01]  /*0a80*/  LDS.64 R24, [R37+-0x8] ;  /* 0xfffff80025187984 */ /* 0x000e620000000a00 */
[----:B------:R-:W-:Y:S03]  /*0a90*/  BSSY.RECONVERGENT B1, `(.L_x_13) ;  /* 0x000002b000017945 */ /* 0x000fe60003800200 */
[----:B------:R-:W2:Y:S03]  /*0aa0*/  LDS.64 R28, [R11+-0x8] ;  /* 0xfffff8000b1c7984 */ /* 0x000ea60000000a00 */
[----:B------:R-:W-:Y:S01]  /*0ab0*/  DMUL R6, R6, R44 ;  /* 0x0000002c06067228 */ /* 0x000fe20000000000 */
[----:B------:R-:W3:Y:S01]  /*0ac0*/  LDS.64 R8, [R10+-0x10] ;  /* 0xfffff0000a087984 */ /* 0x000ee20000000a00 */
[----:B0-----:R-:W-:-:S02]  /*0ad0*/  DADD R26, -R14, R26 ;  /* 0x000000000e1a7229 */ /* 0x001fc4000000011a */
[----:B-1----:R-:W-:-:S06]  /*0ae0*/  DADD R24, -R16, R24 ;  /* 0x0000000010187229 */ /* 0x002fcc0000000118 */
[----:B------:R-:W-:Y:S02]  /*0af0*/  DMUL R4, R26, R26 ;  /* 0x0000001a1a047228 */ /* 0x000fe40000000000 */
[----:B--2---:R-:W-:Y:S02]  /*0b00*/  DADD R28, -R12, R28 ;  /* 0x000000000c1c7229 */ /* 0x004fe4000000011c */
[----:B---3--:R-:W-:-:S04]  /*0b10*/  DMUL R8, R6, R8 ;  /* 0x0000000806087228 */ /* 0x008fc80000000000 */
[----:B------:R-:W-:-:S04]  /*0b20*/  DFMA R4, R24, R24, R4 ;  /* 0x000000181804722b */ /* 0x000fc80000000004 */
[-C--:B------:R-:W-:Y:S02]  /*0b30*/  DFMA R34, R34, R8.reuse, R20 ;  /* 0x000000082222722b */ /* 0x080fe40000000014 */
[----:B------:R-:W-:Y:S02]  /*0b40*/  DFMA R32, R22, R8, R32 ;  /* 0x000000081620722b */ /* 0x000fe40000000020 */
[----:B------:R-:W-:Y:S02]  /*0b50*/  DFMA R4, R28, R28, R4 ;  /* 0x0000001c1c04722b */ /* 0x000fe40000000004 */
[----:B------:R-:W-:-:S06]  /*0b60*/  DFMA R30, R30, R8, R18 ;  /* 0x000000081e1e722b */ /* 0x000fcc0000000012 */
[----:B------:R-:W-:-:S06]  /*0b70*/  DADD R4, R4, UR6 ;  /* 0x0000000604047e29 */ /* 0x000fcc0008000000 */
[----:B------:R-:W0:Y:S04]  /*0b80*/  MUFU.RSQ64H R3, R5 ;  /* 0x0000000500037308 */ /* 0x000e280000001c00 */
[----:B------:R-:W-:-:S05]  /*0b90*/  VIADD R2, R5, 0xfcb00000 ;  /* 0xfcb0000005027836 */ /* 0x000fca0000000000 */
[----:B------:R-:W-:Y:S01]  /*0ba0*/  ISETP.GE.U32.AND P0, PT, R2, 0x7ca00000, PT ;  /* 0x7ca000000200780c */ /* 0x000fe20003f06070 */
[----:B0-----:R-:W-:-:S08]  /*0bb0*/  DMUL R6, R2, R2 ;  /* 0x0000000202067228 */ /* 0x001fd00000000000 */
[----:B------:R-:W-:Y:S01]  /*0bc0*/  DFMA R20, R4, -R6, 1 ;  /* 0x3ff000000414742b */ /* 0x000fe20000000806 */
[----:B------:R-:W-:Y:S01]  /*0bd0*/  IMAD.MOV.U32 R6, RZ, RZ, 0x0 ;  /* 0x00000000ff067424 */ /* 0x000fe200078e00ff */
[----:B------:R-:W-:-:S06]  /*0be0*/  MOV R7, 0x3fd80000 ;  /* 0x3fd8000000077802 */ /* 0x000fcc0000000f00 */
[----:B------:R-:W-:Y:S02]  /*0bf0*/  DFMA R6, R20, R6, 0.5 ;  /* 0x3fe000001406742b */ /* 0x000fe40000000006 */
[----:B------:R-:W-:-:S08]  /*0c00*/  DMUL R20, R2, R20 ;  /* 0x0000001402147228 */ /* 0x000fd00000000000 */
[----:B------:R-:W-:-:S08]  /*0c10*/  DFMA R6, R6, R20, R2 ;  /* 0x000000140606722b */ /* 0x000fd00000000002 */
[----:B------:R-:W-:Y:S02]  /*0c20*/  DMUL R20, R4, R6 ;  /* 0x0000000604147228 */ /* 0x000fe40000000000 */
[----:B------:R-:W-:Y:S02]  /*0c30*/  VIADD R19, R7, 0xfff00000 ;  /* 0xfff0000007137836 */ /* 0x000fe40000000000 */
[----:B------:R-:W-:-:S04]  /*0c40*/  IMAD.MOV.U32 R18, RZ, RZ, R6 ;  /* 0x000000ffff127224 */ /* 0x000fc800078e0006 */
[----:B------:R-:W-:-:S08]  /*0c50*/  DFMA R22, R20, -R20, R4 ;  /* 0x800000141416722b */ /* 0x000fd00000000004 */
[----:B------:R-:W-:Y:S01]  /*0c60*/  DFMA R8, R22, R18, R20 ;  /* 0x000000121608722b */ /* 0x000fe20000000014 */
[----:B------:R-:W-:Y:S10]  /*0c70*/  @!P0 BRA `(.L_x_14) ;  /* 0x0000000000308947 */ /* 0x000ff40003800000 */
[----:B------:R-:W-:Y:S01]  /*0c80*/  MOV R9, R6 ;  /* 0x0000000600097202 */ /* 0x000fe20000000f00 */
[----:B------:R-:W-:Y:S01]  /*0c90*/  IMAD.MOV.U32 R8, RZ, RZ, R4 ;  /* 0x000000ffff087224 */ /* 0x000fe200078e0004 */
        /* <DEDUP_REMOVED lines=10> */
.L_x_14:
[----:B------:R-:W-:Y:S05]  /*0d40*/  BSYNC.RECONVERGENT B1 ;  /* 0x0000000000017941 */ /* 0x000fea0003800200 */
.L_x_13:
        /* <DEDUP_REMOVED lines=18> */
.L_x_16:
[----:B------:R-:W-:Y:S05]  /*0e70*/  BSYNC.RECONVERGENT B1 ;  /* 0x0000000000017941 */ /* 0x000fea0003800200 */
.L_x_15:
[----:B------:R-:W0:Y:S01]  /*0e80*/  LDS.64 R18, [R36] ;  /* 0x0000000024127984 */ /* 0x000e220000000a00 */
[----:B------:R-:W-:Y:S01]  /*0e90*/  UMOV UR6, 0xd2f1a9fc ;  /* 0xd2f1a9fc00067882 */ /* 0x000fe20000000000 */
[----:B------:R-:W-:Y:S01]  /*0ea0*/  UMOV UR7, 0x3f50624d ;  /* 0x3f50624d00077882 */ /* 0x000fe20000000000 */
[-C--:B------:R-:W-:Y:S01]  /*0eb0*/  DMUL R44, R6, R6.reuse ;  /* 0x00000006062c7228 */ /* 0x080fe20000000000 */
[----:B------:R-:W1:Y:S01]  /*0ec0*/  LDS.64 R20, [R37] ;  /* 0x0000000025147984 */ /* 0x000e620000000a00 */
[----:B------:R-:W-:Y:S03]  /*0ed0*/  BSSY.RECONVERGENT B1, `(.L_x_17) ;  /* 0x000002b000017945 */ /* 0x000fe60003800200 */
[----:B------:R-:W2:Y:S03]  /*0ee0*/  LDS.64 R22, [R11] ;  /* 0x000000000b167984 */ /* 0x000ea60000000a00 */
        /* <DEDUP_REMOVED lines=41> */
.L_x_18:
[----:B------:R-:W-:Y:S05]  /*1180*/  BSYNC.RECONVERGENT B1 ;  /* 0x0000000000017941 */ /* 0x000fea0003800200 */
.L_x_17:
        /* <DEDUP_REMOVED lines=18> */
.L_x_20:
[----:B------:R-:W-:Y:S05]  /*12b0*/  BSYNC.RECONVERGENT B1 ;  /* 0x0000000000017941 */ /* 0x000fea0003800200 */
.L_x_19:
[----:B------:R-:W0:Y:S01]  /*12c0*/  LDS.64 R30, [R36+0x8] ;  /* 0x00000800241e7984 */ /* 0x000e220000000a00 */
[----:B------:R-:W-:Y:S01]  /*12d0*/  UMOV UR6, 0xd2f1a9fc ;  /* 0xd2f1a9fc00067882 */ /* 0x000fe20000000000 */
[----:B------:R-:W-:Y:S01]  /*12e0*/  UMOV UR7, 0x3f50624d ;  /* 0x3f50624d00077882 */ /* 0x000fe20000000000 */
[-C--:B------:R-:W-:Y:S01]  /*12f0*/  DMUL R44, R6, R6.reuse ;  /* 0x00000006062c7228 */ /* 0x080fe20000000000 */
[----:B------:R-:W1:Y:S01]  /*1300*/  LDS.64 R32, [R37+0x8] ;  /* 0x0000080025207984 */ /* 0x000e620000000a00 */
[----:B------:R-:W-:Y:S03]  /*1310*/  BSSY.RECONVERGENT B1, `(.L_x_21) ;  /* 0x000002b000017945 */ /* 0x000fe60003800200 */
[----:B------:R-:W2:Y:S03]  /*1320*/  LDS.64 R34, [R11+0x8] ;  /* 0x000008000b227984 */ /* 0x000ea60000000a00 */
[----:B------:R-:W-:Y:S01]  /*1330*/  DMUL R44, R44, R6 ;  /* 0x000000062c2c7228 */ /* 0x000fe20000000000 */
[----:B------:R-:W3:Y:S01]  /*1340*/  LDS.64 R8, [R10] ;  /* 0x000000000a087984 */ /* 0x000ee20000000a00 */
        /* <DEDUP_REMOVED lines=39> */
.L_x_22:
[----:B------:R-:W-:Y:S05]  /*15c0*/  BSYNC.RECONVERGENT B1 ;  /* 0x0000000000017941 */ /* 0x000fea0003800200 */
.L_x_21:
        /* <DEDUP_REMOVED lines=18> */
.L_x_24:
[----:B------:R-:W-:Y:S05]  /*16f0*/  BSYNC.RECONVERGENT B1 ;  /* 0x0000000000017941 */ /* 0x000fea0003800200 */
.L_x_23:
[----:B------:R0:W1:Y:S01]  /*1700*/  LDS.64 R6, [R10+0x8] ;  /* 0x000008000a067984 */ /* 0x0000620000000a00 */
[-C--:B------:R-:W-:Y:S01]  /*1710*/  DMUL R2, R4, R4.reuse ;  /* 0x0000000404027228 */ /* 0x080fe20000000000 */
[----:B------:R-:W-:Y:S01]  /*1720*/  VIADD R38, R38, 0x4 ;  /* 0x0000000426267836 */ /* 0x000fe20000000000 */
[----:B------:R-:W-:Y:S01]  /*1730*/  IADD3 R36, PT, PT, R36, 0x20, RZ ;  /* 0x0000002024247810 */ /* 0x000fe20007ffe0ff */
[----:B------:R-:W-:Y:S02]  /*1740*/  VIADD R37, R37, 0x20 ;  /* 0x0000002025257836 */ /* 0x000fe40000000000 */
[----:B------:R-:W-:Y:S01]  /*1750*/  VIADD R11, R11, 0x20 ;  /* 0x000000200b0b7836 */ /* 0x000fe20000000000 */
[----:B------:R-:W-:Y:S01]  /*1760*/  ISETP.NE.AND P0, PT, R38, RZ, PT ;  /* 0x000000ff2600720c */ /* 0x000fe20003f05270 */
[----:B0-----:R-:W-:Y:S01]  /*1770*/  VIADD R10, R10, 0x20 ;  /* 0x000000200a0a7836 */ /* 0x001fe20000000000 */
[----:B------:R-:W-:-:S08]  /*1780*/  DMUL R2, R2, R4 ;  /* 0x0000000402027228 */ /* 0x000fd00000000000 */
[----:B-1----:R-:W-:-:S08]  /*1790*/  DMUL R2, R2, R6 ;  /* 0x0000000602027228 */ /* 0x002fd00000000000 */
[-C--:B------:R-:W-:Y:S02]  /*17a0*/  DFMA R20, R32, R2.reuse, R20 ;  /* 0x000000022014722b */ /* 0x080fe40000000014 */
[-C--:B------:R-:W-:Y:S02]  /*17b0*/  DFMA R32, R30, R2.reuse, R26 ;  /* 0x000000021e20722b */ /* 0x080fe4000000001a */
[----:B------:R-:W-:Y:S01]  /*17c0*/  DFMA R18, R34, R2, R28 ;  /* 0x000000022212722b */ /* 0x000fe2000000001c */
[----:B------:R-:W-:Y:S10]  /*17d0*/  @P0 BRA `(.L_x_25) ;  /* 0xffffffec00a00947 */ /* 0x000ff4000383ffff */
.L_x_8:
[----:B------:R-:W-:-:S09]  /*17e0*/  UISETP.NE.AND UP0, UPT, UR13, URZ, UPT ;  /* 0x000000ff0d00728c */ /* 0x000fd2000bf05270 */
[----:B------:R-:W-:Y:S05]  /*17f0*/  BRA.U !UP0, `(.L_x_7) ;  /* 0x0000000d08a87547 */ /* 0x000fea000b800000 */
[----:B------:R-:W-:-:S09]  /*1800*/  UISETP.NE.AND UP0, UPT, UR13, 0x1, UPT ;  /* 0x000000010d00788c */ /* 0x000fd2000bf05270 */
[----:B------:R-:W-:Y:S05]  /*1810*/  BRA.U !UP0, `(.L_x_26) ;  /* 0x0000000908507547 */ /* 0x000fea000b800000 */
[----:B------:R-:W1:Y:S01]  /*1820*/  S2UR UR6, SR_CgaCtaId ;  /* 0x00000000000679c3 */ /* 0x000e620000008800 */
[----:B------:R-:W-:Y:S01]  /*1830*/  UMOV UR5, 0x400 ;  /* 0x0000040000057882 */ /* 0x000fe20000000000 */
[----:B------:R-:W-:Y:S01]  /*1840*/  IMAD.MOV.U32 R36, RZ, RZ, 0x0 ;  /* 0x00000000ff247424 */ /* 0x000fe200078e00ff */
[----:B------:R-:W-:Y:S01]  /*1850*/  UIADD3 UR7, UPT, UPT, UR5, 0x800, URZ ;  /* 0x0000080005077890 */ /* 0x000fe2000fffe0ff */
[----:B------:R-:W-:Y:S01]  /*1860*/  IMAD.MOV.U32 R37, RZ, RZ, 0x3fd80000 ;  /* 0x3fd80000ff257424 */ /* 0x000fe200078e00ff */
[----:B------:R-:W-:Y:S02]  /*1870*/  BSSY.RECONVERGENT B1, `(.L_x_27) ;  /* 0x000002c000017945 */ /* 0x000fe40003800200 */
[----:B-1----:R-:W-:-:S06]  /*1880*/  ULEA UR7, UR6, UR7, 0x18 ;  /* 0x0000000706077291 */ /* 0x002fcc000f8ec0ff */
[C---:B------:R-:W-:Y:S01]  /*1890*/  LEA R22, R39.reuse, UR7, 0x3 ;  /* 0x0000000727167c11 */ /* 0x040fe2000f8e18ff */
[----:B------:R-:W-:Y:S02]  /*18a0*/  ULEA UR7, UR6, UR5, 0x18 ;  /* 0x0000000506077291 */ /* 0x000fe4000f8ec0ff */
[----:B------:R-:W-:Y:S02]  /*18b0*/  UIADD3 UR5, UPT, UPT, UR5, 0x1000, URZ ;  /* 0x0000100005057890 */ /* 0x000fe4000fffe0ff */
[----:B0-----:R-:W0:Y:S02]  /*18c0*/  LDS.64 R26, [R22] ;  /* 0x00000000161a7984 */ /* 0x001e240000000a00 */
[C---:B------:R-:W-:Y:S01]  /*18d0*/  LEA R11, R39.reuse, UR7, 0x3 ;  /* 0x00000007270b7c11 */ /* 0x040fe2000f8e18ff */
[----:B------:R-:W-:Y:S01]  /*18e0*/  ULEA UR5, UR6, UR5, 0x18 ;  /* 0x0000000506057291 */ /* 0x000fe2000f8ec0ff */
[----:B------:R-:W-:Y:S02]  /*18f0*/  UMOV UR7, 0x3f50624d ;  /* 0x3f50624d00077882 */ /* 0x000fe40000000000 */
[----:B------:R-:W-:Y:S01]  /*1900*/  UMOV UR6, 0xd2f1a9fc ;  /* 0xd2f1a9fc00067882 */ /* 0x000fe20000000000 */
[----:B------:R-:W1:Y:S02]  /*1910*/  LDS.64 R28, [R11] ;  /* 0x000000000b1c7984 */ /* 0x000e640000000a00 */
[----:B------:R-:W-:-:S05]  /*1920*/  LEA R10, R39, UR5, 0x3 ;  /* 0x00000005270a7c11 */ /* 0x000fca000f8e18ff */
[----:B------:R-:W2:Y:S01]  /*1930*/  LDS.64 R24, [R10] ;  /* 0x000000000a187984 */ /* 0x000ea20000000a00 */
        /* <DEDUP_REMOVED lines=8> */
[----:B------:R-:W-:-:S04]  /*19c0*/  IADD3 R2, PT, PT, R7, -0x3500000, RZ ;  /* 0xfcb0000007027810 */ /* 0x000fc80007ffe0ff */
[----:B------:R-:W-:Y:S02]  /*19d0*/  ISETP.GE.U32.AND P0, PT, R2, 0x7ca00000, PT ;  /* 0x7ca000000200780c */ /* 0x000fe40003f06070 */
[----:B0-----:R-:W-:-:S08]  /*19e0*/  DMUL R4, R2, R2 ;  /* 0x0000000202047228 */ /* 0x001fd00000000000 */
[----:B------:R-:W-:-:S08]  /*19f0*/  DFMA R4, R6, -R4, 1 ;  /* 0x3ff000000604742b */ /* 0x000fd00000000804 */
[----:B------:R-:W-:Y:S02]  /*1a00*/  DFMA R36, R4, R36, 0.5 ;  /* 0x3fe000000424742b */ /* 0x000fe40000000024 */
[----:B------:R-:W-:-:S08]  /*1a10*/  DMUL R4, R2, R4 ;  /* 0x0000000402047228 */ /* 0x000fd00000000000 */
[----:B------:R-:W-:-:S08]  /*1a20*/  DFMA R36, R36, R4, R2 ;  /* 0x000000042424722b */ /* 0x000fd00000000002 */
[----:B------:R-:W-:Y:S02]  /*1a30*/  DMUL R34, R6, R36 ;  /* 0x0000002406227228 */ /* 0x000fe40000000000 */
[----:B------:R-:W-:Y:S01]  /*1a40*/  IADD3 R31, PT, PT, R37, -0x100000, RZ ;  /* 0xfff00000251f7810 */ /* 0x000fe20007ffe0ff */
[----:B------:R-:W-:-:S05]  /*1a50*/  IMAD.MOV.U32 R30, RZ, RZ, R36 ;  /* 0x000000ffff1e7224 */ /* 0x000fca00078e0024 */
        /* <DEDUP_REMOVED lines=13> */
.L_x_28:
[----:B------:R-:W-:Y:S05]  /*1b30*/  BSYNC.RECONVERGENT B1 ;  /* 0x0000000000017941 */ /* 0x000fea0003800200 */
.L_x_27:
        /* <DEDUP_REMOVED lines=18> */
.L_x_30:
[----:B------:R-:W-:Y:S05]  /*1c60*/  BSYNC.RECONVERGENT B1 ;  /* 0x0000000000017941 */ /* 0x000fea0003800200 */
.L_x_29:
[----:B------:R-:W0:Y:S01]  /*1c70*/  LDS.64 R30, [R22+0x8] ;  /* 0x00000800161e7984 */ /* 0x000e220000000a00 */
[----:B------:R-:W1:Y:S01]  /*1c80*/  S2UR UR6, SR_CgaCtaId ;  /* 0x00000000000679c3 */ /* 0x000e620000008800 */
[----:B------:R-:W-:Y:S01]  /*1c90*/  UMOV UR8, 0xd2f1a9fc ;  /* 0xd2f1a9fc00087882 */ /* 0x000fe20000000000 */
[----:B------:R-:W-:Y:S01]  /*1ca0*/  UMOV UR9, 0x3f50624d ;  /* 0x3f50624d00097882 */ /* 0x000fe20000000000 */
[----:B------:R-:W2:Y:S01]  /*1cb0*/  LDS.64 R34, [R11+0x8] ;  /* 0x000008000b227984 */ /* 0x000ea20000000a00 */
[----:B------:R-:W-:Y:S01]  /*1cc0*/  UMOV UR5, 0x400 ;  /* 0x0000040000057882 */ /* 0x000fe20000000000 */
[-C--:B------:R-:W-:Y:S01]  /*1cd0*/  DMUL R8, R4, R4.reuse ;  /* 0x0000000404087228 */ /* 0x080fe20000000000 */
[----:B------:R-:W-:Y:S01]  /*1ce0*/  UIADD3 UR5, UPT, UPT, UR5, 0x1800, URZ ;  /* 0x0000180005057890 */ /* 0x000fe2000fffe0ff */
[----:B------:R3:W4:Y:S01]  /*1cf0*/  LDS.64 R2, [R10+0x8] ;  /* 0x000008000a027984 */ /* 0x0007220000000a00 */
[----:B------:R-:W-:Y:S05]  /*1d00*/  BSSY.RECONVERGENT B1, `(.L_x_31) ;  /* 0x000002a000017945 */ /* 0x000fea0003800200 */
[----:B------:R-:W-:Y:S01]  /*1d10*/  DMUL R4, R8, R4 ;  /* 0x0000000408047228 */ /* 0x000fe20000000000 */
[----:B------:R-:W-:Y:S01]  /*1d20*/  IMAD.MOV.U32 R8, RZ, RZ, 0x0 ;  /* 0x00000000ff087424 */ /* 0x000fe200078e00ff */
[----:B------:R-:W-:Y:S01]  /*1d30*/  MOV R9, 0x3fd80000 ;  /* 0x3fd8000000097802 */ /* 0x000fe20000000f00 */
[----:B-1----:R-:W-:-:S06]  /*1d40*/  ULEA UR5, UR6, UR5, 0x18 ;  /* 0x0000000506057291 */ /* 0x002fcc000f8ec0ff */
[----:B---3--:R-:W-:-:S05]  /*1d50*/  LEA R10, R39, UR5, 0x3 ;  /* 0x00000005270a7c11 */ /* 0x008fca000f8e18ff */
[----:B------:R-:W1:Y:S01]  /*1d60*/  LDS.64 R44, [R10] ;  /* 0x000000000a2c7984 */ /* 0x000e620000000a00 */
[----:B0-----:R-:W-:Y:S02]  /*1d70*/  DADD R30, -R14, R30 ;  /* 0x000000000e1e7229 */ /* 0x001fe4000000011e */
[----:B--2---:R-:W-:-:S06]  /*1d80*/  DADD R34, -R16, R34 ;  /* 0x0000000010227229 */ /* 0x004fcc0000000122 */
[----:B------:R-:W-:Y:S02]  /*1d90*/  DMUL R6, R30, R30 ;  /* 0x0000001e1e067228 */ /* 0x000fe40000000000 */
[----:B----4-:R-:W-:-:S06]  /*1da0*/  DADD R22, -R12, R2 ;  /* 0x000000000c167229 */ /* 0x010fcc0000000102 */
[----:B------:R-:W-:-:S08]  /*1db0*/  DFMA R6, R34, R34, R6 ;  /* 0x000000222206722b */ /* 0x000fd00000000006 */
[----:B------:R-:W-:-:S08]  /*1dc0*/  DFMA R6, R22, R22, R6 ;  /* 0x000000161606722b */ /* 0x000fd00000000006 */
[----:B------:R-:W-:Y:S02]  /*1dd0*/  DADD R6, R6, UR8 ;  /* 0x0000000806067e29 */ /* 0x000fe40008000000 */
[----:B-1----:R-:W-:-:S04]  /*1de0*/  DMUL R44, R4, R44 ;  /* 0x0000002c042c7228 */ /* 0x002fc80000000000 */
[----:B------:R-:W0:Y:S04]  /*1df0*/  MUFU.RSQ64H R3, R7 ;  /* 0x0000000700037308 */ /* 0x000e280000001c00 */
[----:B------:R-:W-:Y:S01]  /*1e00*/  VIADD R2, R7, 0xfcb00000 ;  /* 0xfcb0000007027836 */ /* 0x000fe20000000000 */
[-C--:B------:R-:W-:Y:S02]  /*1e10*/  DFMA R20, R28, R44.reuse, R20 ;  /* 0x0000002c1c14722b */ /* 0x080fe40000000014 */
[-C--:B------:R-:W-:Y:S02]  /*1e20*/  DFMA R18, R24, R44.reuse, R18 ;  /* 0x0000002c1812722b */ /* 0x080fe40000000012 */
[----:B------:R-:W-:Y:S01]  /*1e30*/  ISETP.GE.U32.AND P0, PT, R2, 0x7ca00000, PT ;  /* 0x7ca000000200780c */ /* 0x000fe20003f06070 */
[----:B------:R-:W-:-:S02]  /*1e40*/  DFMA R32, R26, R44, R32 ;  /* 0x0000002c1a20722b */ /* 0x000fc40000000020 */
[----:B0-----:R-:W-:-:S08]  /*1e50*/  DMUL R36, R2, R2 ;  /* 0x0000000202247228 */ /* 0x001fd00000000000 */
[----:B------:R-:W-:-:S08]  /*1e60*/  DFMA R36, R6, -R36, 1 ;  /* 0x3ff000000624742b */ /* 0x000fd00000000824 */
        /* <DEDUP_REMOVED lines=11> */
[----:B------:R-:W-:Y:S01]  /*1f20*/  MOV R43, 0x1f80 ;  /* 0x00001f80002b7802 */ /* 0x000fe20000000f00 */
[----:B------:R-:W-:Y:S01]  /*1f30*/  IMAD.MOV.U32 R6, RZ, RZ, R4 ;  /* 0x000000ffff067224 */ /* 0x000fe200078e0004 */
[----:B------:R-:W-:Y:S01]  /*1f40*/  MOV R4, R36 ;  /* 0x0000002400047202 */ /* 0x000fe20000000f00 */
[----:B------:R-:W-:Y:S02]  /*1f50*/  IMAD.MOV.U32 R3, RZ, RZ, R37 ;  /* 0x000000ffff037224 */ /* 0x000fe400078e0025 */
[----:B------:R-:W-:-:S07]  /*1f60*/  IMAD.MOV.U32 R0, RZ, RZ, R29 ;  /* 0x000000ffff007224 */ /* 0x000fce00078e001d */
[----:B------:R-:W-:Y:S05]  /*1f70*/  CALL.REL.NOINC `($__internal_1_$__cuda_sm20_dsqrt_rn_f64_mediumpath_v1) ;  /* 0x0000000800e07944 */ /* 0x000fea0003c00000 */
[----:B------:R-:W-:Y:S01]  /*1f80*/  MOV R24, R2 ;  /* 0x0000000200187202 */ /* 0x000fe20000000f00 */
[----:B------:R-:W-:-:S07]  /*1f90*/  IMAD.MOV.U32 R25, RZ, RZ, R0 ;  /* 0x000000ffff197224 */ /* 0x000fce00078e0000 */
.L_x_32:
[----:B------:R-:W-:Y:S05]  /*1fa0*/  BSYNC.RECONVERGENT B1 ;  /* 0x0000000000017941 */ /* 0x000fea0003800200 */
.L_x_31:
        /* <DEDUP_REMOVED lines=16> */
[----:B------:R-:W-:Y:S01]  /*20b0*/  MOV R4, R3 ;  /* 0x0000000300047202 */ /* 0x000fe20000000f00 */
[----:B------:R-:W-:-:S07]  /*20c0*/  IMAD.MOV.U32 R5, RZ, RZ, R0 ;  /* 0x000000ffff057224 */ /* 0x000fce00078e0000 */
.L_x_34:
[----:B------:R-:W-:Y:S05]  /*20d0*/  BSYNC.RECONVERGENT B1 ;  /* 0x0000000000017941 */ /* 0x000fea0003800200 */
.L_x_33:
[----:B------:R-:W0:Y:S01]  /*20e0*/  LDS.64 R10, [R10+0x8] ;  /* 0x000008000a0a7984 */ /* 0x000e220000000a00 */
[----:B------:R-:W-:Y:S01]  /*20f0*/  DMUL R2, R4, R4 ;  /* 0x0000000404027228 */ /* 0x000fe20000000000 */
[----:B------:R-:W-:-:S07]  /*2100*/  VIADD R39, R39, 0x2 ;  /* 0x0000000227277836 */ /* 0x000fce0000000000 */
[----:B------:R-:W-:-:S08]  /*2110*/  DMUL R2, R2, R4 ;  /* 0x0000000402027228 */ /* 0x000fd00000000000 */
[----:B0-----:R-:W-:-:S08]  /*2120*/  DMUL R2, R2, R10 ;  /* 0x0000000a02027228 */ /* 0x001fd00000000000 */
[-C--:B------:R-:W-:Y:S02]  /*2130*/  DFMA R20, R34, R2.reuse, R20 ;  /* 0x000000022214722b */ /* 0x080fe40000000014 */
[-C--:B------:R-:W-:Y:S02]  /*2140*/  DFMA R32, R30, R2.reuse, R32 ;  /* 0x000000021e20722b */ /* 0x080fe40000000020 */
[----:B------:R-:W-:-:S11]  /*2150*/  DFMA R18, R22, R2, R18 ;  /* 0x000000021612722b */ /* 0x000fd60000000012 */
.L_x_26:
[----:B------:R-:W-:-:S04]  /*2160*/  ULOP3.LUT UR5, UR10, 0x1, URZ, 0xc0, !UPT ;  /* 0x000000010a057892 */ /* 0x000fc8000f8ec0ff */
[----:B------:R-:W-:-:S09]  /*2170*/  UISETP.NE.U32.AND UP0, UPT, UR5, 0x1, UPT ;  /* 0x000000010500788c */ /* 0x000fd2000bf05070 */
[----:B------:R-:W-:Y:S05]  /*2180*/  BRA.U UP0, `(.L_x_7) ;  /* 0x0000000500447547 */ /* 0x000fea000b800000 */
[----:B------:R-:W1:Y:S01]  /*2190*/  S2UR UR6, SR_CgaCtaId ;  /* 0x00000000000679c3 */ /* 0x000e620000008800 */
[----:B------:R-:W-:Y:S01]  /*21a0*/  UMOV UR5, 0x400 ;  /* 0x0000040000057882 */ /* 0x000fe20000000000 */
[----:B0-----:R-:W-:Y:S01]  /*21b0*/  IMAD.MOV.U32 R8, RZ, RZ, 0x0 ;  /* 0x00000000ff087424 */ /* 0x001fe200078e00ff */
[----:B------:R-:W-:Y:S01]  /*21c0*/  UIADD3 UR7, UPT, UPT, UR5, 0x800, URZ ;  /* 0x0000080005077890 */ /* 0x000fe2000fffe0ff */
[----:B------:R-:W-:Y:S01]  /*21d0*/  IMAD.MOV.U32 R9, RZ, RZ, 0x3fd80000 ;  /* 0x3fd80000ff097424 */ /* 0x000fe200078e00ff */
[----:B------:R-:W-:Y:S02]  /*21e0*/  BSSY.RECONVERGENT B1, `(.L_x_35) ;  /* 0x000002c000017945 */ /* 0x000fe40003800200 */
[----:B-1----:R-:W-:-:S06]  /*21f0*/  ULEA UR7, UR6, UR7, 0x18 ;  /* 0x0000000706077291 */ /* 0x002fcc000f8ec0ff */
[C---:B------:R-:W-:Y:S01]  /*2200*/  LEA R4, R39.reuse, UR7, 0x3 ;  /* 0x0000000727047c11 */ /* 0x040fe2000f8e18ff */
[----:B------:R-:W-:Y:S02]  /*2210*/  ULEA UR7, UR6, UR5, 0x18 ;  /* 0x0000000506077291 */ /* 0x000fe4000f8ec0ff */
[----:B------:R-:W-:Y:S02]  /*2220*/  UIADD3 UR5, UPT, UPT, UR5, 0x1000, URZ ;  /* 0x0000100005057890 */ /* 0x000fe4000fffe0ff */
[----:B------:R-:W0:Y:S02]  /*2230*/  LDS.64 R22, [R4] ;  /* 0x0000000004167984 */ /* 0x000e240000000a00 */
        /* <DEDUP_REMOVED lines=38> */
.L_x_36:
[----:B------:R-:W-:Y:S05]  /*24a0*/  BSYNC.RECONVERGENT B1 ;  /* 0x0000000000017941 */ /* 0x000fea0003800200 */
.L_x_35:
        /* <DEDUP_REMOVED lines=18> */
.L_x_38:
[----:B------:R-:W-:Y:S05]  /*25d0*/  BSYNC.RECONVERGENT B1 ;  /* 0x0000000000017941 */ /* 0x000fea0003800200 */
.L_x_37:
[----:B------:R-:W0:Y:S01]  /*25e0*/  S2UR UR6, SR_CgaCtaId ;  /* 0x00000000000679c3 */ /* 0x000e220000008800 */
[----:B------:R-:W-:Y:S01]  /*25f0*/  UMOV UR5, 0x400 ;  /* 0x0000040000057882 */ /* 0x000fe20000000000 */
[----:B------:R-:W-:Y:S01]  /*2600*/  DMUL R2, R4, R4 ;  /* 0x0000000404027228 */ /* 0x000fe20000000000 */
[----:B------:R-:W-:-:S07]  /*2610*/  UIADD3 UR5, UPT, UPT, UR5, 0x1800, URZ ;  /* 0x0000180005057890 */ /* 0x000fce000fffe0ff */
[----:B------:R-:W-:Y:S01]  /*2620*/  DMUL R2, R2, R4 ;  /* 0x0000000402027228 */ /* 0x000fe20000000000 */
[----:B0-----:R-:W-:-:S06]  /*2630*/  ULEA UR5, UR6, UR5, 0x18 ;  /* 0x0000000506057291 */ /* 0x001fcc000f8ec0ff */
[----:B------:R-:W-:-:S06]  /*2640*/  LEA R6, R39, UR5, 0x3 ;  /* 0x0000000527067c11 */ /* 0x000fcc000f8e18ff */
[----:B------:R-:W0:Y:S02]  /*2650*/  LDS.64 R6, [R6] ;  /* 0x0000000006067984 */ /* 0x000e240000000a00 */
[----:B0-----:R-:W-:-:S08]  /*2660*/  DMUL R2, R2, R6 ;  /* 0x0000000602027228 */ /* 0x001fd00000000000 */
[-C--:B------:R-:W-:Y:S02]  /*2670*/  DFMA R20, R24, R2.reuse, R20 ;  /* 0x000000021814722b */ /* 0x080fe40000000014 */
[-C--:B------:R-:W-:Y:S02]  /*2680*/  DFMA R32, R22, R2.reuse, R32 ;  /* 0x000000021620722b */ /* 0x080fe40000000020 */
[----:B------:R-:W-:-:S11]  /*2690*/  DFMA R18, R10, R2, R18 ;  /* 0x000000020a12722b */ /* 0x000fd60000000012 */
.L_x_7:
[----:B------:R-:W-:Y:S05]  /*26a0*/  BSYNC.RECONVERGENT B0 ;  /* 0x0000000000007941 */ /* 0x000fea0003800200 */
.L_x_6:
[----:B------:R-:W1:Y:S01]  /*26b0*/  LDCU UR5, c[0x0][0x380] ;  /* 0x00007000ff0577ac */ /* 0x000e620008000800 */
[----:B------:R-:W-:Y:S01]  /*26c0*/  UIADD3 UR4, UPT, UPT, UR4, 0x1, URZ ;  /* 0x0000000104047890 */ /* 0x000fe2000fffe0ff */
[----:B------:R-:W-:Y:S01]  /*26d0*/  BAR.SYNC.DEFER_BLOCKING 0x0 ;  /* 0x0000000000007b1d */ /* 0x000fe20000010000 */
[----:B-1----:R-:W-:-:S13]  /*26e0*/  ISETP.GE.AND P0, PT, R40, UR5, PT ;  /* 0x0000000528007c0c */ /* 0x002fda000bf06270 */
[----:B------:R-:W-:Y:S05]  /*26f0*/  @!P0 BRA `(.L_x_39) ;  /* 0xffffffd800b88947 */ /* 0x000fea000383ffff */
.L_x_3:
[----:B------:R-:W-:-:S13]  /*2700*/  ISETP.GE.AND P0, PT, R41, UR5, PT ;  /* 0x0000000529007c0c */ /* 0x000fda000bf06270 */
[----:B------:R-:W-:Y:S05]  /*2710*/  @P0 EXIT ;  /* 0x000000000000094d */ /* 0x000fea0003800000 */
[----:B0-----:R-:W0:Y:S01]  /*2720*/  LDC.64 R2, c[0x0][0x3b0] ;  /* 0x0000ec00ff027b82 */ /* 0x001e220000000a00 */
[----:B------:R-:W1:Y:S07]  /*2730*/  LDCU.64 UR4, c[0x0][0x388] ;  /* 0x00007100ff0477ac */ /* 0x000e6e0008000a00 */
[----:B------:R-:W2:Y:S08]  /*2740*/  LDC.64 R6, c[0x0][0x3b8] ;  /* 0x0000ee00ff067b82 */ /* 0x000eb00000000a00 */
[----:B------:R-:W3:Y:S01]  /*2750*/  LDC.64 R10, c[0x0][0x3c0] ;  /* 0x0000f000ff0a7b82 */ /* 0x000ee20000000a00 */
[----:B0-----:R-:W-:-:S05]  /*2760*/  IMAD.WIDE R2, R41, 0x8, R2 ;  /* 0x0000000829027825 */ /* 0x001fca00078e0202 */
[----:B------:R-:W1:Y:S01]  /*2770*/  LDG.E.64 R4, desc[UR14][R2.64] ;  /* 0x0000000e02047981 */ /* 0x000e62000c1e1b00 */
[----:B--2---:R-:W-:Y:S01]  /*2780*/  IMAD.WIDE R6, R41, 0x8, R6 ;  /* 0x0000000829067825 */ /* 0x004fe200078e0206 */
[----:B-1----:R-:W-:-:S07]  /*2790*/  DFMA R4, R20, UR4, R4 ;  /* 0x0000000414047c2b */ /* 0x002fce0008000004 */
[----:B------:R-:W-:Y:S04]  /*27a0*/  STG.E.64 desc[UR14][R2.64], R4 ;  /* 0x0000000402007986 */ /* 0x000fe8000c101b0e */
[----:B------:R-:W2:Y:S01]  /*27b0*/  LDG.E.64 R8, desc[UR14][R6.64] ;  /* 0x0000000e06087981 */ /* 0x000ea2000c1e1b00 */
[----:B---3--:R-:W-:Y:S01]  /*27c0*/  IMAD.WIDE R10, R41, 0x8, R10 ;  /* 0x00000008290a7825 */ /* 0x008fe200078e020a */
[----:B--2---:R-:W-:-:S07]  /*27d0*/  DFMA R8, R32, UR4, R8 ;  /* 0x0000000420087c2b */ /* 0x004fce0008000008 */
[----:B------:R-:W-:Y:S04]  /*27e0*/  STG.E.64 desc[UR14][R6.64], R8 ;  /* 0x0000000806007986 */ /* 0x000fe8000c101b0e */
[----:B-----5:R-:W2:Y:S02]  /*27f0*/  LDG.E.64 R12, desc[UR14][R10.64] ;  /* 0x0000000e0a0c7981 */ /* 0x020ea4000c1e1b00 */
[----:B--2---:R-:W-:-:S07]  /*2800*/  DFMA R12, R18, UR4, R12 ;  /* 0x00000004120c7c2b */ /* 0x004fce000800000c */
[----:B------:R-:W-:Y:S01]  /*2810*/  STG.E.64 desc[UR14][R10.64], R12 ;  /* 0x0000000c0a007986 */ /* 0x000fe2000c101b0e */
[----:B------:R-:W-:Y:S05]  /*2820*/  EXIT ;  /* 0x000000000000794d */ /* 0x000fea0003800000 */
        .weak           $__internal_0_$__cuda_sm20_dblrcp_rn_slowpath_v3
        .type           $__internal_0_$__cuda_sm20_dblrcp_rn_slowpath_v3,@function
        .size           $__internal_0_$__cuda_sm20_dblrcp_rn_slowpath_v3,($__internal_1_$__cuda_sm20_dsqrt_rn_f64_mediumpath_v1 - $__internal_0_$__cuda_sm20_dblrcp_rn_slowpath_v3)
$__internal_0_$__cuda_sm20_dblrcp_rn_slowpath_v3:
[----:B------:R-:W-:Y:S01]  /*2830*/  IMAD.MOV.U32 R6, RZ, RZ, R4 ;  /* 0x000000ffff067224 */ /* 0x000fe200078e0004 */
[----:B------:R-:W-:Y:S01]  /*2840*/  BSSY.RECONVERGENT B2, `(.L_x_40) ;  /* 0x0000026000027945 */ /* 0x000fe20003800200 */
[----:B------:R-:W-:-:S06]  /*2850*/  IMAD.MOV.U32 R7, RZ, RZ, R3 ;  /* 0x000000ffff077224 */ /* 0x000fcc00078e0003 */
[----:B------:R-:W-:-:S14]  /*2860*/  DSETP.GTU.AND P0, PT, |R6|, +INF , PT ;  /* 0x7ff000000600742a */ /* 0x000fdc0003f0c200 */
[----:B------:R-:W-:Y:S05]  /*2870*/  @P0 BRA `(.L_x_41) ;  /* 0x0000000000800947 */ /* 0x000fea0003800000 */
[----:B------:R-:W-:-:S04]  /*2880*/  LOP3.LUT R3, R3, 0x7fffffff, RZ, 0xc0, !PT ;  /* 0x7fffffff03037812 */ /* 0x000fc800078ec0ff */
[----:B------:R-:W-:-:S04]  /*2890*/  IADD3 R4, PT, PT, R3, -0x1, RZ ;  /* 0xffffffff03047810 */ /* 0x000fc80007ffe0ff */
[----:B------:R-:W-:-:S13]  /*28a0*/  ISETP.GE.U32.AND P0, PT, R4, 0x7fefffff, PT ;  /* 0x7fefffff0400780c */ /* 0x000fda0003f06070 */
[----:B------:R-:W-:Y:S01]  /*28b0*/  @P0 LOP3.LUT R5, R7, 0x7ff00000, RZ, 0x3c, !PT ;  /* 0x7ff0000007050812 */ /* 0x000fe200078e3cff */
[----:B------:R-:W-:Y:S01]  /*28c0*/  @P0 IMAD.MOV.U32 R4, RZ, RZ, RZ ;  /* 0x000000ffff040224 */ /* 0x000fe200078e00ff */
[----:B------:R-:W-:Y:S06]  /*28d0*/  @P0 BRA `(.L_x_42) ;  /* 0x0000000000700947 */ /* 0x000fec0003800000 */
[----:B------:R-:W-:-:S13]  /*28e0*/  ISETP.GE.U32.AND P0, PT, R3, 0x1000001, PT ;  /* 0x010000010300780c */ /* 0x000fda0003f06070 */
[----:B------:R-:W-:Y:S05]  /*28f0*/  @!P0 BRA `(.L_x_43) ;  /* 0x0000000000388947 */ /* 0x000fea0003800000 */
[----:B------:R-:W-:Y:S01]  /*2900*/  VIADD R9, R7, 0xc0200000 ;  /* 0xc020000007097836 */ /* 0x000fe20000000000 */
[----:B------:R-:W-:Y:S01]  /*2910*/  MOV R8, R6 ;  /* 0x0000000600087202 */ /* 0x000fe20000000f00 */
[----:B------:R-:W-:Y:S02]  /*2920*/  IMAD.MOV.U32 R4, RZ, RZ, R0 ;  /* 0x000000ffff047224 */ /* 0x000fe400078e0000 */
[----:B------:R-:W0:Y:S04]  /*2930*/  MUFU.RCP64H R5, R9 ;  /* 0x0000000900057308 */ /* 0x000e280000001800 */
[----:B0-----:R-:W-:-:S08]  /*2940*/  DFMA R44, -R8, R4, 1 ;  /* 0x3ff00000082c742b */ /* 0x001fd00000000104 */
[----:B------:R-:W-:-:S08]  /*2950*/  DFMA R44, R44, R44, R44 ;  /* 0x0000002c2c2c722b */ /* 0x000fd0000000002c */
[----:B------:R-:W-:-:S08]  /*2960*/  DFMA R44, R4, R44, R4 ;  /* 0x0000002c042c722b */ /* 0x000fd00000000004 */
[----:B------:R-:W-:-:S08]  /*2970*/  DFMA R8, -R8, R44, 1 ;  /* 0x3ff000000808742b */ /* 0x000fd0000000012c */
[----:B------:R-:W-:-:S08]  /*2980*/  DFMA R4, R44, R8, R44 ;  /* 0x000000082c04722b */ /* 0x000fd0000000002c */
[----:B------:R-:W-:-:S08]  /*2990*/  DMUL R4, R4, 2.2250738585072013831e-308 ;  /* 0x0010000004047828 */ /* 0x000fd00000000000 */
[----:B------:R-:W-:-:S08]  /*29a0*/  DFMA R6, -R6, R4, 1 ;  /* 0x3ff000000606742b */ /* 0x000fd00000000104 */
[----:B------:R-:W-:-:S08]  /*29b0*/  DFMA R6, R6, R6, R6 ;  /* 0x000000060606722b */ /* 0x000fd00000000006 */
[----:B------:R-:W-:Y:S01]  /*29c0*/  DFMA R4, R4, R6, R4 ;  /* 0x000000060404722b */ /* 0x000fe20000000004 */
[----:B------:R-:W-:Y:S10]  /*29d0*/  BRA `(.L_x_42) ;  /* 0x0000000000307947 */ /* 0x000ff40003800000 */
.L_x_43:
[----:B------:R-:W-:Y:S01]  /*29e0*/  DMUL R6, R6, 8.11296384146066816958e+31 ;  /* 0x4690000006067828 */ /* 0x000fe20000000000 */
[----:B------:R-:W-:-:S05]  /*29f0*/  IMAD.MOV.U32 R4, RZ, RZ, R0 ;  /* 0x000000ffff047224 */ /* 0x000fca00078e0000 */
[----:B------:R-:W0:Y:S02]  /*2a00*/  MUFU.RCP64H R5, R7 ;  /* 0x0000000700057308 */ /* 0x000e240000001800 */
[----:B0-----:R-:W-:-:S08]  /*2a10*/  DFMA R8, -R6, R4, 1 ;  /* 0x3ff000000608742b */ /* 0x001fd00000000104 */
[----:B------:R-:W-:-:S08]  /*2a20*/  DFMA R8, R8, R8, R8 ;  /* 0x000000080808722b */ /* 0x000fd00000000008 */
[----:B------:R-:W-:-:S08]  /*2a30*/  DFMA R8, R4, R8, R4 ;  /* 0x000000080408722b */ /* 0x000fd00000000004 */
[----:B------:R-:W-:-:S08]  /*2a40*/  DFMA R6, -R6, R8, 1 ;  /* 0x3ff000000606742b */ /* 0x000fd00000000108 */
[----:B------:R-:W-:-:S08]  /*2a50*/  DFMA R6, R8, R6, R8 ;  /* 0x000000060806722b */ /* 0x000fd00000000008 */
[----:B------:R-:W-:Y:S01]  /*2a60*/  DMUL R4, R6, 8.11296384146066816958e+31 ;  /* 0x4690000006047828 */ /* 0x000fe20000000000 */
[----:B------:R-:W-:Y:S10]  /*2a70*/  BRA `(.L_x_42) ;  /* 0x0000000000087947 */ /* 0x000ff40003800000 */
.L_x_41:
[----:B------:R-:W-:Y:S02]  /*2a80*/  LOP3.LUT R5, R7, 0x80000, RZ, 0xfc, !PT ;  /* 0x0008000007057812 */ /* 0x000fe400078efcff */
[----:B------:R-:W-:-:S07]  /*2a90*/  MOV R4, R6 ;  /* 0x0000000600047202 */ /* 0x000fce0000000f00 */
.L_x_42:
[----:B------:R-:W-:Y:S05]  /*2aa0*/  BSYNC.RECONVERGENT B2 ;  /* 0x0000000000027941 */ /* 0x000fea0003800200 */
.L_x_40:
[----:B------:R-:W-:Y:S01]  /*2ab0*/  IMAD.MOV.U32 R3, RZ, RZ, R4 ;  /* 0x000000ffff037224 */ /* 0x000fe200078e0004 */
[----:B------:R-:W-:Y:S01]  /*2ac0*/  MOV R4, R2 ;  /* 0x0000000200047202 */ /* 0x000fe20000000f00 */
[----:B------:R-:W-:Y:S02]  /*2ad0*/  IMAD.MOV.U32 R0, RZ, RZ, R5 ;  /* 0x000000ffff007224 */ /* 0x000fe400078e0005 */
[----:B------:R-:W-:-:S04]  /*2ae0*/  IMAD.MOV.U32 R5, RZ, RZ, 0x0 ;  /* 0x00000000ff057424 */ /* 0x000fc800078e00ff */
[----:B------:R-:W-:Y:S05]  /*2af0*/  RET.REL.NODEC R4 `(_Z29compute_force_and_kick_kernelidPKdS0_S0_S0_PdS1_S1_) ;  /* 0xffffffd404407950 */ /* 0x000fea0003c3ffff */
        .weak           $__internal_1_$__cuda_sm20_dsqrt_rn_f64_mediumpath_v1
        .type           $__internal_1_$__cuda_sm20_dsqrt_rn_f64_mediumpath_v1,@function
        .size           $__internal_1_$__cuda_sm20_dsqrt_rn_f64_mediumpath_v1,(.L_x_50 - $__internal_1_$__cuda_sm20_dsqrt_rn_f64_mediumpath_v1)
$__internal_1_$__cuda_sm20_dsqrt_rn_f64_mediumpath_v1:
[----:B------:R-:W-:Y:S01]  /*2b00*/  ISETP.GE.U32.AND P0, PT, R2, -0x3400000, PT ;  /* 0xfcc000000200780c */ /* 0x000fe20003f06070 */
[----:B------:R-:W-:Y:S01]  /*2b10*/  BSSY.RECONVERGENT B2, `(.L_x_44) ;  /* 0x0000029000027945 */ /* 0x000fe20003800200 */
[----:B------:R-:W-:Y:S01]  /*2b20*/  IMAD.MOV.U32 R44, RZ, RZ, R8 ;  /* 0x000000ffff2c7224 */ /* 0x000fe200078e0008 */
[----:B------:R-:W-:Y:S01]  /*2b30*/  MOV R45, R7 ;  /* 0x00000007002d7202 */ /* 0x000fe20000000f00 */
[----:B------:R-:W-:Y:S02]  /*2b40*/  IMAD.MOV.U32 R7, RZ, RZ, R5 ;  /* 0x000000ffff077224 */ /* 0x000fe400078e0005 */
[----:B------:R-:W-:Y:S01]  /*2b50*/  IMAD.MOV.U32 R8, RZ, RZ, R9 ;  /* 0x000000ffff087224 */ /* 0x000fe200078e0009 */
[----:B------:R-:W-:Y:S01]  /*2b60*/  MOV R9, R0 ;  /* 0x0000000000097202 */ /* 0x000fe20000000f00 */
[----:B------:R-:W-:-:S05]  /*2b70*/  IMAD.MOV.U32 R5, RZ, RZ, R3 ;  /* 0x000000ffff057224 */ /* 0x000fca00078e0003 */
[----:B------:R-:W-:Y:S05]  /*2b80*/  @!P0 BRA `(.L_x_45) ;  /* 0x0000000000208947 */ /* 0x000fea0003800000 */
[----:B------:R-:W-:-:S10]  /*2b90*/  DFMA.RM R4, R6, R8, R4 ;  /* 0x000000080604722b */ /* 0x000fd40000004004 */
[----:B------:R-:W-:-:S04]  /*2ba0*/  IADD3 R2, P0, PT, R4, 0x1, RZ ;  /* 0x0000000104027810 */ /* 0x000fc80007f1e0ff */
[----:B------:R-:W-:-:S06]  /*2bb0*/  IADD3.X R3, PT, PT, RZ, R5, RZ, P0, !PT ;  /* 0x00000005ff037210 */ /* 0x000fcc00007fe4ff */
[----:B------:R-:W-:-:S08]  /*2bc0*/  DFMA.RP R44, -R4, R2, R44 ;  /* 0x00000002042c722b */ /* 0x000fd0000000812c */
[----:B------:R-:W-:-:S06]  /*2bd0*/  DSETP.GT.AND P0, PT, R44, RZ, PT ;  /* 0x000000ff2c00722a */ /* 0x000fcc0003f04000 */
[----:B------:R-:W-:Y:S02]  /*2be0*/  FSEL R2, R2, R4, P0 ;  /* 0x0000000402027208 */ /* 0x000fe40000000000 */
[----:B------:R-:W-:Y:S01]  /*2bf0*/  FSEL R3, R3, R5, P0 ;  /* 0x0000000503037208 */ /* 0x000fe20000000000 */
[----:B------:R-:W-:Y:S06]  /*2c00*/  BRA `(.L_x_46) ;  /* 0x0000000000647947 */ /* 0x000fec0003800000 */
.L_x_45:
[----:B------:R-:W-:-:S14]  /*2c10*/  DSETP.NE.AND P0, PT, R44, RZ, PT ;  /* 0x000000ff2c00722a */ /* 0x000fdc0003f05000 */
[----:B------:R-:W-:Y:S05]  /*2c20*/  @!P0 BRA `(.L_x_47) ;  /* 0x0000000000588947 */ /* 0x000fea0003800000 */
[----:B------:R-:W-:-:S13]  /*2c30*/  ISETP.GE.AND P0, PT, R45, RZ, PT ;  /* 0x000000ff2d00720c */ /* 0x000fda0003f06270 */
[----:B------:R-:W-:Y:S01]  /*2c40*/  @!P0 IMAD.MOV.U32 R2, RZ, RZ, 0x0 ;  /* 0x00000000ff028424 */ /* 0x000fe200078e00ff */
[----:B------:R-:W-:Y:S01]  /*2c50*/  @!P0 MOV R3, 0xfff80000 ;  /* 0xfff8000000038802 */ /* 0x000fe20000000f00 */
[----:B------:R-:W-:Y:S06]  /*2c60*/  @!P0 BRA `(.L_x_46) ;  /* 0x00000000004c8947 */ /* 0x000fec0003800000 */
[----:B------:R-:W-:-:S13]  /*2c70*/  ISETP.GT.AND P0, PT, R45, 0x7fefffff, PT ;  /* 0x7fefffff2d00780c */ /* 0x000fda0003f04270 */
[----:B------:R-:W-:Y:S05]  /*2c80*/  @P0 BRA `(.L_x_47) ;  /* 0x0000000000400947 */ /* 0x000fea0003800000 */
[----:B------:R-:W-:Y:S01]  /*2c90*/  DMUL R44, R44, 8.11296384146066816958e+31 ;  /* 0x469000002c2c7828 */ /* 0x000fe20000000000 */
[----:B------:R-:W-:Y:S01]  /*2ca0*/  IMAD.MOV.U32 R6, RZ, RZ, RZ ;  /* 0x000000ffff067224 */ /* 0x000fe200078e00ff */
[----:B------:R-:W-:Y:S01]  /*2cb0*/  MOV R2, 0x0 ;  /* 0x0000000000027802 */ /* 0x000fe20000000f00 */
[----:B------:R-:W-:-:S03]  /*2cc0*/  IMAD.MOV.U32 R3, RZ, RZ, 0x3fd80000 ;  /* 0x3fd80000ff037424 */ /* 0x000fc600078e00ff */
[----:B------:R-:W0:Y:S02]  /*2cd0*/  MUFU.RSQ64H R7, R45 ;  /* 0x0000002d00077308 */ /* 0x000e240000001c00 */
[----:B0-----:R-:W-:-:S08]  /*2ce0*/  DMUL R4, R6, R6 ;  /* 0x0000000606047228 */ /* 0x001fd00000000000 */
[----:B------:R-:W-:-:S08]  /*2cf0*/  DFMA R4, R44, -R4, 1 ;  /* 0x3ff000002c04742b */ /* 0x000fd00000000804 */
[----:B------:R-:W-:Y:S02]  /*2d00*/  DFMA R2, R4, R2, 0.5 ;  /* 0x3fe000000402742b */ /* 0x000fe40000000002 */
[----:B------:R-:W-:-:S08]  /*2d10*/  DMUL R4, R6, R4 ;  /* 0x0000000406047228 */ /* 0x000fd00000000000 */
[----:B------:R-:W-:-:S08]  /*2d20*/  DFMA R4, R2, R4, R6 ;  /* 0x000000040204722b */ /* 0x000fd00000000006 */
[----:B------:R-:W-:Y:S02]  /*2d30*/  DMUL R2, R44, R4 ;  /* 0x000000042c027228 */ /* 0x000fe40000000000 */
[----:B------:R-:W-:-:S06]  /*2d40*/  IADD3 R5, PT, PT, R5, -0x100000, RZ ;  /* 0xfff0000005057810 */ /* 0x000fcc0007ffe0ff */
[----:B------:R-:W-:-:S08]  /*2d50*/  DFMA R44, R2, -R2, R44 ;  /* 0x80000002022c722b */ /* 0x000fd0000000002c */
[----:B------:R-:W-:-:S10]  /*2d60*/  DFMA R2, R4, R44, R2 ;  /* 0x0000002c0402722b */ /* 0x000fd40000000002 */
[----:B------:R-:W-:Y:S01]  /*2d70*/  VIADD R3, R3, 0xfcb00000 ;  /* 0xfcb0000003037836 */ /* 0x000fe20000000000 */
[----:B------:R-:W-:Y:S06]  /*2d80*/  BRA `(.L_x_46) ;  /* 0x0000000000047947 */ /* 0x000fec0003800000 */
.L_x_47:
[----:B------:R-:W-:-:S11]  /*2d90*/  DADD R2, R44, R44 ;  /* 0x000000002c027229 */ /* 0x000fd6000000002c */
.L_x_46:
[----:B------:R-:W-:Y:S05]  /*2da0*/  BSYNC.RECONVERGENT B2 ;  /* 0x0000000000027941 */ /* 0x000fea0003800200 */
.L_x_44:
[----:B------:R-:W-:Y:S02]  /*2db0*/  HFMA2 R5, -RZ, RZ, 0, 0 ;  /* 0x00000000ff057431 */ /* 0x000fe400000001ff */
[----:B------:R-:W-:Y:S01]  /*2dc0*/  IMAD.MOV.U32 R4, RZ, RZ, R43 ;  /* 0x000000ffff047224 */ /* 0x000fe200078e002b */
[----:B------:R-:W-:-:S03]  /*2dd0*/  MOV R0, R3 ;  /* 0x0000000300007202 */ /* 0x000fc60000000f00 */
[----:B------:R-:W-:Y:S05]  /*2de0*/  RET.REL.NODEC R4 `(_Z29compute_force_and_kick_kernelidPKdS0_S0_S0_PdS1_S1_) ;  /* 0xffffffd004847950 */ /* 0x000fea0003c3ffff */
.L_x_48:
        /* <DEDUP_REMOVED lines=9> */
.L_x_50:


//--------------------- .nv.shared.reserved.0     --------------------------
	.section	.nv.shared.reserved.0,"aw",@nobits
	.weak		__nv_reservedSMEM_offset_0_alias
	.size		__nv_reservedSMEM_offset_0_alias, 0, 64
	.other		__nv_reservedSMEM_offset_0_alias,@"STO_CUDA_RESERVED_SHARED STV_DEFAULT"
__nv_reservedSMEM_offset_0_alias:
	.zero		0
	.zero		64


//--------------------- .nv.shared._Z29compute_force_and_kick_kernelidPKdS0_S0_S0_PdS1_S1_ --------------------------
	.section	.nv.shared._Z29compute_force_and_kick_kernelidPKdS0_S0_S0_PdS1_S1_,"aw",@nobits
	.sectionflags	@""
	.align	8
.nv.shared._Z29compute_force_and_kick_kernelidPKdS0_S0_S0_PdS1_S1_:
	.zero		9216


//--------------------- .nv.constant0._Z12drift_kernelidPdS_S_PKdS1_S1_ --------------------------
	.section	.nv.constant0._Z12drift_kernelidPdS_S_PKdS1_S1_,"a",@progbits
	.sectionflags	@""
	.align	4
.nv.constant0._Z12drift_kernelidPdS_S_PKdS1_S1_:
	.zero		960


//--------------------- .nv.constant0._Z29compute_force_and_kick_kernelidPKdS0_S0_S0_PdS1_S1_ --------------------------
	.section	.nv.constant0._Z29compute_force_and_kick_kernelidPKdS0_S0_S0_PdS1_S1_,"a",@progbits
	.sectionflags	@""
	.align	4
.nv.constant0._Z29compute_force_and_kick_kernelidPKdS0_S0_S0_PdS1_S1_:
	.zero		968


//--------------------- SYMBOLS --------------------------

	.type		.nv.reservedSmem.offset0,@object
	.size		.nv.reservedSmem.offset0,0x4
	.type		.nv.reservedSmem.cap,@object
	.size		.nv.reservedSmem.cap,0x4
